//
// Generated by NVIDIA NVVM Compiler
//
// Compiler Build ID: CL-36424714
// Cuda compilation tools, release 13.0, V13.0.88
// Based on NVVM 20.0.0
//

.version 9.0
.target sm_100
.address_size 64

	// .globl	_Z17shared_box_filterPKhPhiii
.const .align 4 .b8 d_const_filter[100];
// _ZZ17shared_box_filterPKhPhiiiE9sharedMem has been demoted

.visible .entry _Z17shared_box_filterPKhPhiii(
	.param .u64 .ptr .align 1 _Z17shared_box_filterPKhPhiii_param_0,
	.param .u64 .ptr .align 1 _Z17shared_box_filterPKhPhiii_param_1,
	.param .u32 _Z17shared_box_filterPKhPhiii_param_2,
	.param .u32 _Z17shared_box_filterPKhPhiii_param_3,
	.param .u32 _Z17shared_box_filterPKhPhiii_param_4
)
{
	.reg .pred 	%p<14>;
	.reg .b16 	%rs<15>;
	.reg .b32 	%r<24>;
	.reg .b32 	%f<85>;
	.reg .b64 	%rd<17>;
	// demoted variable
	.shared .align 4 .b8 _ZZ17shared_box_filterPKhPhiiiE9sharedMem[5184];
	ld.param.u64 	%rd3, [_Z17shared_box_filterPKhPhiii_param_0];
	ld.param.u64 	%rd2, [_Z17shared_box_filterPKhPhiii_param_1];
	ld.param.u32 	%r6, [_Z17shared_box_filterPKhPhiii_param_2];
	ld.param.u32 	%r8, [_Z17shared_box_filterPKhPhiii_param_3];
	cvta.to.global.u64 	%rd1, %rd3;
	mov.u32 	%r9, %ctaid.x;
	mov.u32 	%r10, %ntid.x;
	mov.u32 	%r1, %tid.x;
	mad.lo.s32 	%r11, %r9, %r10, %r1;
	mov.u32 	%r12, %ctaid.y;
	mov.u32 	%r13, %ntid.y;
	mov.u32 	%r2, %tid.y;
	mad.lo.s32 	%r14, %r12, %r13, %r2;
	mad.lo.s32 	%r3, %r8, %r14, %r11;
	setp.ge.s32 	%p1, %r11, %r8;
	setp.ge.s32 	%p2, %r14, %r6;
	or.pred  	%p3, %p1, %p2;
	@%p3 bra 	$L__BB0_21;
	setp.ne.s32 	%p4, %r2, 0;
	shl.b32 	%r16, %r1, 2;
	mov.u32 	%r17, _ZZ17shared_box_filterPKhPhiiiE9sharedMem;
	add.s32 	%r4, %r17, %r16;
	mad.lo.s32 	%r5, %r2, 144, %r17;
	@%p4 bra 	$L__BB0_3;
	cvt.s64.s32 	%rd12, %r3;
	add.s64 	%rd13, %rd1, %rd12;
	ld.global.u8 	%rs14, [%rd13];
	cvt.rn.f32.u16 	%f4, %rs14;
	st.shared.f32 	[%r4+8], %f4;
	st.shared.f32 	[%r4+152], %f4;
	bra.uni 	$L__BB0_9;
$L__BB0_3:
	setp.ne.s32 	%p5, %r1, 0;
	@%p5 bra 	$L__BB0_7;
	cvt.s64.s32 	%rd10, %r3;
	add.s64 	%rd11, %rd1, %rd10;
	ld.global.u8 	%rs14, [%rd11];
	cvt.rn.f32.u16 	%f3, %rs14;
	st.shared.f32 	[%r5+288], %f3;
	st.shared.f32 	[%r5+292], %f3;
$L__BB0_5:
	setp.ne.s32 	%p13, %r2, 31;
	@%p13 bra 	$L__BB0_20;
	cvt.rn.f32.u16 	%f7, %rs14;
	st.shared.f32 	[%r4+5040], %f7;
	st.shared.f32 	[%r4+4896], %f7;
	st.shared.f32 	[%r4+5044], %f7;
	st.shared.f32 	[%r4+4900], %f7;
	bra.uni 	$L__BB0_20;
$L__BB0_7:
	setp.ne.s32 	%p6, %r2, 31;
	@%p6 bra 	$L__BB0_13;
	cvt.s64.s32 	%rd8, %r3;
	add.s64 	%rd9, %rd1, %rd8;
	ld.global.u8 	%rs14, [%rd9];
	cvt.rn.f32.u16 	%f2, %rs14;
	st.shared.f32 	[%r4+4904], %f2;
	st.shared.f32 	[%r4+5048], %f2;
$L__BB0_9:
	setp.eq.s32 	%p8, %r1, 31;
	@%p8 bra 	$L__BB0_15;
	setp.ne.s32 	%p9, %r1, 0;
	@%p9 bra 	$L__BB0_20;
	setp.ne.s32 	%p12, %r2, 0;
	@%p12 bra 	$L__BB0_5;
	cvt.rn.f32.u16 	%f8, %rs14;
	st.shared.f32 	[_ZZ17shared_box_filterPKhPhiiiE9sharedMem], %f8;
	st.shared.f32 	[_ZZ17shared_box_filterPKhPhiiiE9sharedMem+4], %f8;
	st.shared.f32 	[_ZZ17shared_box_filterPKhPhiiiE9sharedMem+144], %f8;
	st.shared.f32 	[_ZZ17shared_box_filterPKhPhiiiE9sharedMem+148], %f8;
	bra.uni 	$L__BB0_20;
$L__BB0_13:
	setp.eq.s32 	%p7, %r1, 31;
	@%p7 bra 	$L__BB0_17;
	cvt.s64.s32 	%rd4, %r3;
	add.s64 	%rd5, %rd1, %rd4;
	ld.global.u8 	%rs14, [%rd5];
	bra.uni 	$L__BB0_20;
$L__BB0_15:
	setp.ne.s32 	%p10, %r2, 0;
	@%p10 bra 	$L__BB0_18;
	cvt.rn.f32.u16 	%f6, %rs14;
	st.shared.f32 	[_ZZ17shared_box_filterPKhPhiiiE9sharedMem+140], %f6;
	st.shared.f32 	[_ZZ17shared_box_filterPKhPhiiiE9sharedMem+136], %f6;
	st.shared.f32 	[_ZZ17shared_box_filterPKhPhiiiE9sharedMem+284], %f6;
	st.shared.f32 	[_ZZ17shared_box_filterPKhPhiiiE9sharedMem+280], %f6;
	bra.uni 	$L__BB0_20;
$L__BB0_17:
	cvt.s64.s32 	%rd6, %r3;
	add.s64 	%rd7, %rd1, %rd6;
	ld.global.u8 	%rs14, [%rd7];
	cvt.rn.f32.u16 	%f1, %rs14;
	st.shared.f32 	[%r5+424], %f1;
	st.shared.f32 	[%r5+428], %f1;
$L__BB0_18:
	setp.ne.s32 	%p11, %r2, 31;
	@%p11 bra 	$L__BB0_20;
	cvt.rn.f32.u16 	%f5, %rs14;
	st.shared.f32 	[_ZZ17shared_box_filterPKhPhiiiE9sharedMem+5180], %f5;
	st.shared.f32 	[_ZZ17shared_box_filterPKhPhiiiE9sharedMem+5036], %f5;
	st.shared.f32 	[_ZZ17shared_box_filterPKhPhiiiE9sharedMem+5176], %f5;
	st.shared.f32 	[_ZZ17shared_box_filterPKhPhiiiE9sharedMem+5032], %f5;
$L__BB0_20:
	cvt.s64.s32 	%rd14, %r3;
	cvt.rn.f32.u16 	%f9, %rs14;
	add.s32 	%r22, %r5, %r16;
	st.shared.f32 	[%r22+296], %f9;
	bar.sync 	0;
	ld.shared.f32 	%f10, [%r22];
	ld.const.f32 	%f11, [d_const_filter];
	fma.rn.f32 	%f12, %f10, %f11, 0f00000000;
	ld.shared.f32 	%f13, [%r22+4];
	ld.const.f32 	%f14, [d_const_filter+4];
	fma.rn.f32 	%f15, %f13, %f14, %f12;
	ld.shared.f32 	%f16, [%r22+8];
	ld.const.f32 	%f17, [d_const_filter+8];
	fma.rn.f32 	%f18, %f16, %f17, %f15;
	ld.shared.f32 	%f19, [%r22+12];
	ld.const.f32 	%f20, [d_const_filter+12];
	fma.rn.f32 	%f21, %f19, %f20, %f18;
	ld.shared.f32 	%f22, [%r22+16];
	ld.const.f32 	%f23, [d_const_filter+16];
	fma.rn.f32 	%f24, %f22, %f23, %f21;
	ld.shared.f32 	%f25, [%r22+144];
	ld.const.f32 	%f26, [d_const_filter+20];
	fma.rn.f32 	%f27, %f25, %f26, %f24;
	ld.shared.f32 	%f28, [%r22+148];
	ld.const.f32 	%f29, [d_const_filter+24];
	fma.rn.f32 	%f30, %f28, %f29, %f27;
	ld.shared.f32 	%f31, [%r22+152];
	ld.const.f32 	%f32, [d_const_filter+28];
	fma.rn.f32 	%f33, %f31, %f32, %f30;
	ld.shared.f32 	%f34, [%r22+156];
	ld.const.f32 	%f35, [d_const_filter+32];
	fma.rn.f32 	%f36, %f34, %f35, %f33;
	ld.shared.f32 	%f37, [%r22+160];
	ld.const.f32 	%f38, [d_const_filter+36];
	fma.rn.f32 	%f39, %f37, %f38, %f36;
	ld.shared.f32 	%f40, [%r22+288];
	ld.const.f32 	%f41, [d_const_filter+40];
	fma.rn.f32 	%f42, %f40, %f41, %f39;
	ld.shared.f32 	%f43, [%r22+292];
	ld.const.f32 	%f44, [d_const_filter+44];
	fma.rn.f32 	%f45, %f43, %f44, %f42;
	ld.shared.f32 	%f46, [%r22+296];
	ld.const.f32 	%f47, [d_const_filter+48];
	fma.rn.f32 	%f48, %f46, %f47, %f45;
	ld.shared.f32 	%f49, [%r22+300];
	ld.const.f32 	%f50, [d_const_filter+52];
	fma.rn.f32 	%f51, %f49, %f50, %f48;
	ld.shared.f32 	%f52, [%r22+304];
	ld.const.f32 	%f53, [d_const_filter+56];
	fma.rn.f32 	%f54, %f52, %f53, %f51;
	ld.shared.f32 	%f55, [%r22+432];
	ld.const.f32 	%f56, [d_const_filter+60];
	fma.rn.f32 	%f57, %f55, %f56, %f54;
	ld.shared.f32 	%f58, [%r22+436];
	ld.const.f32 	%f59, [d_const_filter+64];
	fma.rn.f32 	%f60, %f58, %f59, %f57;
	ld.shared.f32 	%f61, [%r22+440];
	ld.const.f32 	%f62, [d_const_filter+68];
	fma.rn.f32 	%f63, %f61, %f62, %f60;
	ld.shared.f32 	%f64, [%r22+444];
	ld.const.f32 	%f65, [d_const_filter+72];
	fma.rn.f32 	%f66, %f64, %f65, %f63;
	ld.shared.f32 	%f67, [%r22+448];
	ld.const.f32 	%f68, [d_const_filter+76];
	fma.rn.f32 	%f69, %f67, %f68, %f66;
	ld.shared.f32 	%f70, [%r22+576];
	ld.const.f32 	%f71, [d_const_filter+80];
	fma.rn.f32 	%f72, %f70, %f71, %f69;
	ld.shared.f32 	%f73, [%r22+580];
	ld.const.f32 	%f74, [d_const_filter+84];
	fma.rn.f32 	%f75, %f73, %f74, %f72;
	ld.shared.f32 	%f76, [%r22+584];
	ld.const.f32 	%f77, [d_const_filter+88];
	fma.rn.f32 	%f78, %f76, %f77, %f75;
	ld.shared.f32 	%f79, [%r22+588];
	ld.const.f32 	%f80, [d_const_filter+92];
	fma.rn.f32 	%f81, %f79, %f80, %f78;
	ld.shared.f32 	%f82, [%r22+592];
	ld.const.f32 	%f83, [d_const_filter+96];
	fma.rn.f32 	%f84, %f82, %f83, %f81;
	cvt.rzi.u32.f32 	%r23, %f84;
	cvta.to.global.u64 	%rd15, %rd2;
	add.s64 	%rd16, %rd15, %rd14;
	st.global.u8 	[%rd16], %r23;
$L__BB0_21:
	ret;

}
	// .globl	_Z10box_filterPKhPhiii
.visible .entry _Z10box_filterPKhPhiii(
	.param .u64 .ptr .align 1 _Z10box_filterPKhPhiii_param_0,
	.param .u64 .ptr .align 1 _Z10box_filterPKhPhiii_param_1,
	.param .u32 _Z10box_filterPKhPhiii_param_2,
	.param .u32 _Z10box_filterPKhPhiii_param_3,
	.param .u32 _Z10box_filterPKhPhiii_param_4
)
{
	.reg .pred 	%p<92>;
	.reg .b16 	%rs<16>;
	.reg .b32 	%r<92>;
	.reg .b32 	%f<99>;
	.reg .b64 	%rd<28>;

	ld.param.u64 	%rd9, [_Z10box_filterPKhPhiii_param_0];
	ld.param.u64 	%rd8, [_Z10box_filterPKhPhiii_param_1];
	ld.param.u32 	%r45, [_Z10box_filterPKhPhiii_param_2];
	ld.param.u32 	%r43, [_Z10box_filterPKhPhiii_param_3];
	ld.param.u32 	%r44, [_Z10box_filterPKhPhiii_param_4];
	cvta.to.global.u64 	%rd1, %rd9;
	mov.u32 	%r46, %ctaid.x;
	mov.u32 	%r47, %ntid.x;
	mul.lo.s32 	%r1, %r46, %r47;
	mov.u32 	%r2, %tid.x;
	add.s32 	%r3, %r1, %r2;
	mov.u32 	%r48, %ctaid.y;
	mov.u32 	%r49, %ntid.y;
	mov.u32 	%r50, %tid.y;
	mad.lo.s32 	%r51, %r48, %r49, %r50;
	setp.ge.s32 	%p2, %r3, %r43;
	setp.ge.s32 	%p3, %r51, %r45;
	or.pred  	%p4, %p2, %p3;
	@%p4 bra 	$L__BB1_46;
	shr.u32 	%r52, %r44, 31;
	add.s32 	%r53, %r44, %r52;
	shr.s32 	%r6, %r53, 1;
	neg.s32 	%r5, %r6;
	setp.lt.s32 	%p5, %r6, %r5;
	mov.f32 	%f97, 0f00000000;
	@%p5 bra 	$L__BB1_45;
	sub.s32 	%r55, %r6, %r5;
	add.s32 	%r7, %r55, 1;
	and.b32  	%r8, %r7, 7;
	add.s32 	%r9, %r5, 3;
	add.s32 	%r56, %r2, %r5;
	add.s32 	%r10, %r56, %r1;
	and.b32  	%r57, %r7, -8;
	neg.s32 	%r11, %r57;
	mov.b32 	%r80, 0;
	mov.f32 	%f97, 0f00000000;
	mov.u64 	%rd23, d_const_filter;
	mov.u32 	%r79, %r5;
$L__BB1_3:
	mov.u32 	%r12, %r79;
	sub.s32 	%r58, %r6, %r5;
	setp.lt.u32 	%p6, %r58, 7;
	add.s32 	%r59, %r12, %r51;
	setp.gt.s32 	%p7, %r59, -1;
	setp.lt.s32 	%p8, %r59, %r45;
	and.pred  	%p1, %p7, %p8;
	mul.lo.s32 	%r14, %r59, %r43;
	mov.u32 	%r88, %r5;
	mov.u32 	%r89, %r80;
	@%p6 bra 	$L__BB1_23;
	add.s32 	%r82, %r10, %r14;
	mov.u32 	%r81, %r11;
	mov.u32 	%r83, %r10;
	mov.u32 	%r84, %r9;
	mov.u32 	%r89, %r80;
$L__BB1_5:
	.pragma "nounroll";
	mul.wide.s32 	%rd10, %r89, 4;
	add.s64 	%rd12, %rd23, %rd10;
	add.s64 	%rd2, %rd12, 16;
	setp.gt.s32 	%p9, %r83, -1;
	setp.lt.s32 	%p10, %r83, %r43;
	and.pred  	%p11, %p9, %p10;
	and.pred  	%p12, %p11, %p1;
	cvt.s64.s32 	%rd13, %r82;
	add.s64 	%rd3, %rd1, %rd13;
	not.pred 	%p13, %p12;
	@%p13 bra 	$L__BB1_7;
	ld.global.u8 	%rs1, [%rd3];
	cvt.rn.f32.u16 	%f43, %rs1;
	ld.const.f32 	%f44, [%rd2+-16];
	fma.rn.f32 	%f97, %f44, %f43, %f97;
$L__BB1_7:
	add.s32 	%r60, %r83, 1;
	setp.gt.s32 	%p14, %r60, -1;
	setp.lt.s32 	%p15, %r60, %r43;
	and.pred  	%p16, %p14, %p15;
	and.pred  	%p17, %p16, %p1;
	not.pred 	%p18, %p17;
	@%p18 bra 	$L__BB1_9;
	ld.global.u8 	%rs2, [%rd3+1];
	cvt.rn.f32.u16 	%f45, %rs2;
	ld.const.f32 	%f46, [%rd2+-12];
	fma.rn.f32 	%f97, %f46, %f45, %f97;
$L__BB1_9:
	add.s32 	%r61, %r83, 2;
	setp.gt.s32 	%p19, %r61, -1;
	setp.lt.s32 	%p20, %r61, %r43;
	and.pred  	%p21, %p19, %p20;
	and.pred  	%p22, %p21, %p1;
	not.pred 	%p23, %p22;
	@%p23 bra 	$L__BB1_11;
	ld.global.u8 	%rs3, [%rd3+2];
	cvt.rn.f32.u16 	%f47, %rs3;
	ld.const.f32 	%f48, [%rd2+-8];
	fma.rn.f32 	%f97, %f48, %f47, %f97;
$L__BB1_11:
	add.s32 	%r62, %r83, 3;
	setp.gt.s32 	%p24, %r62, -1;
	setp.lt.s32 	%p25, %r62, %r43;
	and.pred  	%p26, %p24, %p25;
	and.pred  	%p27, %p26, %p1;
	not.pred 	%p28, %p27;
	@%p28 bra 	$L__BB1_13;
	ld.global.u8 	%rs4, [%rd3+3];
	cvt.rn.f32.u16 	%f49, %rs4;
	ld.const.f32 	%f50, [%rd2+-4];
	fma.rn.f32 	%f97, %f50, %f49, %f97;
$L__BB1_13:
	add.s32 	%r63, %r83, 4;
	setp.gt.s32 	%p29, %r63, -1;
	setp.lt.s32 	%p30, %r63, %r43;
	and.pred  	%p31, %p29, %p30;
	and.pred  	%p32, %p31, %p1;
	not.pred 	%p33, %p32;
	@%p33 bra 	$L__BB1_15;
	ld.global.u8 	%rs5, [%rd3+4];
	cvt.rn.f32.u16 	%f51, %rs5;
	ld.const.f32 	%f52, [%rd2];
	fma.rn.f32 	%f97, %f52, %f51, %f97;
$L__BB1_15:
	add.s32 	%r64, %r83, 5;
	setp.gt.s32 	%p34, %r64, -1;
	setp.lt.s32 	%p35, %r64, %r43;
	and.pred  	%p36, %p34, %p35;
	and.pred  	%p37, %p36, %p1;
	not.pred 	%p38, %p37;
	@%p38 bra 	$L__BB1_17;
	ld.global.u8 	%rs6, [%rd3+5];
	cvt.rn.f32.u16 	%f53, %rs6;
	ld.const.f32 	%f54, [%rd2+4];
	fma.rn.f32 	%f97, %f54, %f53, %f97;
$L__BB1_17:
	add.s32 	%r65, %r83, 6;
	setp.gt.s32 	%p39, %r65, -1;
	setp.lt.s32 	%p40, %r65, %r43;
	and.pred  	%p41, %p39, %p40;
	and.pred  	%p42, %p41, %p1;
	not.pred 	%p43, %p42;
	@%p43 bra 	$L__BB1_19;
	ld.global.u8 	%rs7, [%rd3+6];
	cvt.rn.f32.u16 	%f55, %rs7;
	ld.const.f32 	%f56, [%rd2+8];
	fma.rn.f32 	%f97, %f56, %f55, %f97;
$L__BB1_19:
	add.s32 	%r66, %r83, 7;
	setp.gt.s32 	%p44, %r66, -1;
	setp.lt.s32 	%p45, %r66, %r43;
	and.pred  	%p46, %p44, %p45;
	and.pred  	%p47, %p46, %p1;
	not.pred 	%p48, %p47;
	@%p48 bra 	$L__BB1_21;
	ld.global.u8 	%rs8, [%rd3+7];
	cvt.rn.f32.u16 	%f57, %rs8;
	ld.const.f32 	%f58, [%rd2+12];
	fma.rn.f32 	%f97, %f58, %f57, %f97;
$L__BB1_21:
	add.s32 	%r89, %r89, 8;
	add.s32 	%r84, %r84, 8;
	add.s32 	%r83, %r83, 8;
	add.s32 	%r82, %r82, 8;
	add.s32 	%r81, %r81, 8;
	setp.ne.s32 	%p49, %r81, 0;
	@%p49 bra 	$L__BB1_5;
	add.s32 	%r88, %r84, -3;
$L__BB1_23:
	setp.eq.s32 	%p50, %r8, 0;
	@%p50 bra 	$L__BB1_44;
	add.s32 	%r67, %r8, -1;
	setp.lt.u32 	%p51, %r67, 3;
	@%p51 bra 	$L__BB1_34;
	add.s32 	%r29, %r88, %r3;
	setp.gt.s32 	%p52, %r29, -1;
	setp.lt.s32 	%p53, %r29, %r43;
	and.pred  	%p54, %p52, %p53;
	and.pred  	%p55, %p54, %p1;
	add.s32 	%r68, %r29, %r14;
	cvt.s64.s32 	%rd14, %r68;
	add.s64 	%rd4, %rd1, %rd14;
	mul.wide.s32 	%rd15, %r89, 4;
	add.s64 	%rd5, %rd23, %rd15;
	not.pred 	%p56, %p55;
	@%p56 bra 	$L__BB1_27;
	ld.global.u8 	%rs9, [%rd4];
	cvt.rn.f32.u16 	%f60, %rs9;
	ld.const.f32 	%f61, [%rd5];
	fma.rn.f32 	%f97, %f61, %f60, %f97;
$L__BB1_27:
	add.s32 	%r69, %r29, 1;
	setp.gt.s32 	%p57, %r69, -1;
	setp.lt.s32 	%p58, %r69, %r43;
	and.pred  	%p59, %p57, %p58;
	and.pred  	%p60, %p59, %p1;
	not.pred 	%p61, %p60;
	@%p61 bra 	$L__BB1_29;
	ld.global.u8 	%rs10, [%rd4+1];
	cvt.rn.f32.u16 	%f62, %rs10;
	ld.const.f32 	%f63, [%rd5+4];
	fma.rn.f32 	%f97, %f63, %f62, %f97;
$L__BB1_29:
	add.s32 	%r70, %r29, 2;
	setp.gt.s32 	%p62, %r70, -1;
	setp.lt.s32 	%p63, %r70, %r43;
	and.pred  	%p64, %p62, %p63;
	and.pred  	%p65, %p64, %p1;
	not.pred 	%p66, %p65;
	@%p66 bra 	$L__BB1_31;
	ld.global.u8 	%rs11, [%rd4+2];
	cvt.rn.f32.u16 	%f64, %rs11;
	ld.const.f32 	%f65, [%rd5+8];
	fma.rn.f32 	%f97, %f65, %f64, %f97;
$L__BB1_31:
	add.s32 	%r71, %r29, 3;
	setp.gt.s32 	%p67, %r71, -1;
	setp.lt.s32 	%p68, %r71, %r43;
	and.pred  	%p69, %p67, %p68;
	and.pred  	%p70, %p69, %p1;
	not.pred 	%p71, %p70;
	@%p71 bra 	$L__BB1_33;
	ld.global.u8 	%rs12, [%rd4+3];
	cvt.rn.f32.u16 	%f66, %rs12;
	ld.const.f32 	%f67, [%rd5+12];
	fma.rn.f32 	%f97, %f67, %f66, %f97;
$L__BB1_33:
	add.s32 	%r89, %r89, 4;
	add.s32 	%r88, %r88, 4;
$L__BB1_34:
	and.b32  	%r72, %r7, 3;
	setp.eq.s32 	%p72, %r72, 0;
	@%p72 bra 	$L__BB1_44;
	setp.eq.s32 	%p73, %r72, 1;
	@%p73 bra 	$L__BB1_41;
	add.s32 	%r34, %r88, %r3;
	setp.gt.s32 	%p74, %r34, -1;
	setp.lt.s32 	%p75, %r34, %r43;
	and.pred  	%p76, %p74, %p75;
	and.pred  	%p77, %p76, %p1;
	add.s32 	%r73, %r34, %r14;
	cvt.s64.s32 	%rd17, %r73;
	add.s64 	%rd6, %rd1, %rd17;
	mul.wide.s32 	%rd18, %r89, 4;
	add.s64 	%rd7, %rd23, %rd18;
	not.pred 	%p78, %p77;
	@%p78 bra 	$L__BB1_38;
	ld.global.u8 	%rs13, [%rd6];
	cvt.rn.f32.u16 	%f69, %rs13;
	ld.const.f32 	%f70, [%rd7];
	fma.rn.f32 	%f97, %f70, %f69, %f97;
$L__BB1_38:
	add.s32 	%r74, %r34, 1;
	setp.gt.s32 	%p79, %r74, -1;
	setp.lt.s32 	%p80, %r74, %r43;
	and.pred  	%p81, %p79, %p80;
	and.pred  	%p82, %p81, %p1;
	not.pred 	%p83, %p82;
	@%p83 bra 	$L__BB1_40;
	ld.global.u8 	%rs14, [%rd6+1];
	cvt.rn.f32.u16 	%f71, %rs14;
	ld.const.f32 	%f72, [%rd7+4];
	fma.rn.f32 	%f97, %f72, %f71, %f97;
$L__BB1_40:
	add.s32 	%r89, %r89, 2;
	add.s32 	%r88, %r88, 2;
$L__BB1_41:
	and.b32  	%r75, %r7, 1;
	setp.eq.b32 	%p84, %r75, 1;
	not.pred 	%p85, %p84;
	@%p85 bra 	$L__BB1_44;
	add.s32 	%r39, %r88, %r3;
	setp.gt.s32 	%p86, %r39, -1;
	setp.lt.s32 	%p87, %r39, %r43;
	and.pred  	%p88, %p86, %p87;
	and.pred  	%p89, %p88, %p1;
	not.pred 	%p90, %p89;
	@%p90 bra 	$L__BB1_44;
	add.s32 	%r76, %r39, %r14;
	cvt.s64.s32 	%rd20, %r76;
	add.s64 	%rd21, %rd1, %rd20;
	ld.global.u8 	%rs15, [%rd21];
	cvt.rn.f32.u16 	%f73, %rs15;
	mul.wide.s32 	%rd22, %r89, 4;
	add.s64 	%rd24, %rd23, %rd22;
	ld.const.f32 	%f74, [%rd24];
	fma.rn.f32 	%f97, %f74, %f73, %f97;
$L__BB1_44:
	add.s32 	%r79, %r12, 1;
	setp.ne.s32 	%p91, %r12, %r6;
	add.s32 	%r80, %r7, %r80;
	@%p91 bra 	$L__BB1_3;
$L__BB1_45:
	cvt.rzi.u32.f32 	%r77, %f97;
	mad.lo.s32 	%r78, %r43, %r51, %r3;
	cvt.s64.s32 	%rd25, %r78;
	cvta.to.global.u64 	%rd26, %rd8;
	add.s64 	%rd27, %rd26, %rd25;
	st.global.u8 	[%rd27], %r77;
$L__BB1_46:
	ret;

}
	// .globl	_Z16separateChannelsPK6uchar4iiPhS2_S2_
.visible .entry _Z16separateChannelsPK6uchar4iiPhS2_S2_(
	.param .u64 .ptr .align 1 _Z16separateChannelsPK6uchar4iiPhS2_S2__param_0,
	.param .u32 _Z16separateChannelsPK6uchar4iiPhS2_S2__param_1,
	.param .u32 _Z16separateChannelsPK6uchar4iiPhS2_S2__param_2,
	.param .u64 .ptr .align 1 _Z16separateChannelsPK6uchar4iiPhS2_S2__param_3,
	.param .u64 .ptr .align 1 _Z16separateChannelsPK6uchar4iiPhS2_S2__param_4,
	.param .u64 .ptr .align 1 _Z16separateChannelsPK6uchar4iiPhS2_S2__param_5
)
{
	.reg .pred 	%p<4>;
	.reg .b16 	%rs<4>;
	.reg .b32 	%r<14>;
	.reg .b64 	%rd<15>;

	ld.param.u64 	%rd1, [_Z16separateChannelsPK6uchar4iiPhS2_S2__param_0];
	ld.param.u32 	%r2, [_Z16separateChannelsPK6uchar4iiPhS2_S2__param_1];
	ld.param.u32 	%r4, [_Z16separateChannelsPK6uchar4iiPhS2_S2__param_2];
	ld.param.u64 	%rd2, [_Z16separateChannelsPK6uchar4iiPhS2_S2__param_3];
	ld.param.u64 	%rd3, [_Z16separateChannelsPK6uchar4iiPhS2_S2__param_4];
	ld.param.u64 	%rd4, [_Z16separateChannelsPK6uchar4iiPhS2_S2__param_5];
	mov.u32 	%r5, %ctaid.x;
	mov.u32 	%r6, %ntid.x;
	mov.u32 	%r7, %tid.x;
	mad.lo.s32 	%r8, %r5, %r6, %r7;
	mov.u32 	%r9, %ctaid.y;
	mov.u32 	%r10, %ntid.y;
	mov.u32 	%r11, %tid.y;
	mad.lo.s32 	%r12, %r9, %r10, %r11;
	mad.lo.s32 	%r1, %r4, %r12, %r8;
	setp.ge.s32 	%p1, %r8, %r4;
	setp.ge.s32 	%p2, %r12, %r2;
	or.pred  	%p3, %p1, %p2;
	@%p3 bra 	$L__BB2_2;
	cvta.to.global.u64 	%rd5, %rd1;
	cvta.to.global.u64 	%rd6, %rd2;
	cvta.to.global.u64 	%rd7, %rd3;
	cvta.to.global.u64 	%rd8, %rd4;
	cvt.s64.s32 	%rd9, %r1;
	mul.wide.s32 	%rd10, %r1, 4;
	add.s64 	%rd11, %rd5, %rd10;
	ld.global.u8 	%rs1, [%rd11];
	add.s64 	%rd12, %rd6, %rd9;
	st.global.u8 	[%rd12], %rs1;
	ld.global.u8 	%rs2, [%rd11+1];
	add.s64 	%rd13, %rd7, %rd9;
	st.global.u8 	[%rd13], %rs2;
	ld.global.u8 	%rs3, [%rd11+2];
	add.s64 	%rd14, %rd8, %rd9;
	st.global.u8 	[%rd14], %rs3;
$L__BB2_2:
	ret;

}
	// .globl	_Z17recombineChannelsPKhS0_S0_P6uchar4ii
.visible .entry _Z17recombineChannelsPKhS0_S0_P6uchar4ii(
	.param .u64 .ptr .align 1 _Z17recombineChannelsPKhS0_S0_P6uchar4ii_param_0,
	.param .u64 .ptr .align 1 _Z17recombineChannelsPKhS0_S0_P6uchar4ii_param_1,
	.param .u64 .ptr .align 1 _Z17recombineChannelsPKhS0_S0_P6uchar4ii_param_2,
	.param .u64 .ptr .align 1 _Z17recombineChannelsPKhS0_S0_P6uchar4ii_param_3,
	.param .u32 _Z17recombineChannelsPKhS0_S0_P6uchar4ii_param_4,
	.param .u32 _Z17recombineChannelsPKhS0_S0_P6uchar4ii_param_5
)
{
	.reg .pred 	%p<4>;
	.reg .b32 	%r<20>;
	.reg .b64 	%rd<15>;

	ld.param.u64 	%rd1, [_Z17recombineChannelsPKhS0_S0_P6uchar4ii_param_0];
	ld.param.u64 	%rd2, [_Z17recombineChannelsPKhS0_S0_P6uchar4ii_param_1];
	ld.param.u64 	%rd3, [_Z17recombineChannelsPKhS0_S0_P6uchar4ii_param_2];
	ld.param.u64 	%rd4, [_Z17recombineChannelsPKhS0_S0_P6uchar4ii_param_3];
	ld.param.u32 	%r2, [_Z17recombineChannelsPKhS0_S0_P6uchar4ii_param_4];
	ld.param.u32 	%r4, [_Z17recombineChannelsPKhS0_S0_P6uchar4ii_param_5];
	mov.u32 	%r5, %ctaid.x;
	mov.u32 	%r6, %ntid.x;
	mov.u32 	%r7, %tid.x;
	mad.lo.s32 	%r8, %r5, %r6, %r7;
	mov.u32 	%r9, %ctaid.y;
	mov.u32 	%r10, %ntid.y;
	mov.u32 	%r11, %tid.y;
	mad.lo.s32 	%r12, %r9, %r10, %r11;
	mad.lo.s32 	%r1, %r4, %r12, %r8;
	setp.ge.s32 	%p1, %r8, %r4;
	setp.ge.s32 	%p2, %r12, %r2;
	or.pred  	%p3, %p1, %p2;
	@%p3 bra 	$L__BB3_2;
	cvta.to.global.u64 	%rd5, %rd1;
	cvta.to.global.u64 	%rd6, %rd2;
	cvta.to.global.u64 	%rd7, %rd3;
	cvta.to.global.u64 	%rd8, %rd4;
	cvt.s64.s32 	%rd9, %r1;
	add.s64 	%rd10, %rd5, %rd9;
	add.s64 	%rd11, %rd6, %rd9;
	add.s64 	%rd12, %rd7, %rd9;
	mul.wide.s32 	%rd13, %r1, 4;
	add.s64 	%rd14, %rd8, %rd13;
	ld.global.u8 	%r14, [%rd11];
	ld.global.u8 	%r15, [%rd10];
	prmt.b32 	%r16, %r15, %r14, 0x3340U;
	ld.global.u8 	%r17, [%rd12];
	prmt.b32 	%r18, %r17, 65535, 0x3340U;
	prmt.b32 	%r19, %r16, %r18, 0x5410U;
	st.global.u32 	[%rd14], %r19;
$L__BB3_2:
	ret;

}


// ===== COMPILED SASS (sm_100) =====

	.target	sm_100

	.elftype	@"ET_EXEC"


//--------------------- .note.nv.tkinfo           --------------------------
	.section	.note.nv.tkinfo,"",@"SHT_NOTE"
	.sectionflags	@"SHF_NOTE_NV_TKINFO"
	.tkinfo
        /*0018*/ 	.word	0x00000002
        /*0030*/ 	.string	""
        /*0030*/ 	.string	"ptxas"
        /*0030*/ 	.string	"Cuda compilation tools, release 13.0, V13.0.88"
        /*0030*/ 	.string	"Build cuda_13.0.r13.0/compiler.36424714_0"
        /*0030*/ 	.string	"-arch sm_100 -m 64 "



//--------------------- .note.nv.cuinfo           --------------------------
	.section	.note.nv.cuinfo,"",@"SHT_NOTE"
	.sectionflags	@"SHF_NOTE_NV_CUINFO"
        /*0018*/ 	.short	0x0002
        /*001a*/ 	.short	0x0064
        /*001c*/ 	.short	0x0082
	.zero		2


//--------------------- .nv.info                  --------------------------
	.section	.nv.info,"",@"SHT_CUDA_INFO"
	.align	4


	//----- nvinfo : EIATTR_REGCOUNT
	.align		4
        /*0000*/ 	.byte	0x04, 0x2f
        /*0002*/ 	.short	(.L_2 - .L_1)
	.align		4
.L_1:
        /*0004*/ 	.word	index@(_Z17shared_box_filterPKhPhiii)
        /*0008*/ 	.word	0x00000013


	//----- nvinfo : EIATTR_FRAME_SIZE
	.align		4
.L_2:
        /*000c*/ 	.byte	0x04, 0x11
        /*000e*/ 	.short	(.L_4 - .L_3)
	.align		4
.L_3:
        /*0010*/ 	.word	index@(_Z17shared_box_filterPKhPhiii)
        /*0014*/ 	.word	0x00000000


	//----- nvinfo : EIATTR_REGCOUNT
	.align		4
.L_4:
        /*0018*/ 	.byte	0x04, 0x2f
        /*001a*/ 	.short	(.L_6 - .L_5)
	.align		4
.L_5:
        /*001c*/ 	.word	index@(_Z10box_filterPKhPhiii)
        /*0020*/ 	.word	0x00000020


	//----- nvinfo : EIATTR_FRAME_SIZE
	.align		4
.L_6:
        /*0024*/ 	.byte	0x04, 0x11
        /*0026*/ 	.short	(.L_8 - .L_7)
	.align		4
.L_7:
        /*0028*/ 	.word	index@(_Z10box_filterPKhPhiii)
        /*002c*/ 	.word	0x00000000


	//----- nvinfo : EIATTR_REGCOUNT
	.align		4
.L_8:
        /*0030*/ 	.byte	0x04, 0x2f
        /*0032*/ 	.short	(.L_10 - .L_9)
	.align		4
.L_9:
        /*0034*/ 	.word	index@(_Z16separateChannelsPK6uchar4iiPhS2_S2_)
        /*0038*/ 	.word	0x00000012


	//----- nvinfo : EIATTR_FRAME_SIZE
	.align		4
.L_10:
        /*003c*/ 	.byte	0x04, 0x11
        /*003e*/ 	.short	(.L_12 - .L_11)
	.align		4
.L_11:
        /*0040*/ 	.word	index@(_Z16separateChannelsPK6uchar4iiPhS2_S2_)
        /*0044*/ 	.word	0x00000000


	//----- nvinfo : EIATTR_REGCOUNT
	.align		4
.L_12:
        /*0048*/ 	.byte	0x04, 0x2f
        /*004a*/ 	.short	(.L_14 - .L_13)
	.align		4
.L_13:
        /*004c*/ 	.word	index@(_Z17recombineChannelsPKhS0_S0_P6uchar4ii)
        /*0050*/ 	.word	0x00000010


	//----- nvinfo : EIATTR_FRAME_SIZE
	.align		4
.L_14:
        /*0054*/ 	.byte	0x04, 0x11
        /*0056*/ 	.short	(.L_16 - .L_15)
	.align		4
.L_15:
        /*0058*/ 	.word	index@(_Z17recombineChannelsPKhS0_S0_P6uchar4ii)
        /*005c*/ 	.word	0x00000000


	//----- nvinfo : EIATTR_MIN_STACK_SIZE
	.align		4
.L_16:
        /*0060*/ 	.byte	0x04, 0x12
        /*0062*/ 	.short	(.L_18 - .L_17)
	.align		4
.L_17:
        /*0064*/ 	.word	index@(_Z17recombineChannelsPKhS0_S0_P6uchar4ii)
        /*0068*/ 	.word	0x00000000


	//----- nvinfo : EIATTR_MIN_STACK_SIZE
	.align		4
.L_18:
        /*006c*/ 	.byte	0x04, 0x12
        /*006e*/ 	.short	(.L_20 - .L_19)
	.align		4
.L_19:
        /*0070*/ 	.word	index@(_Z16separateChannelsPK6uchar4iiPhS2_S2_)
        /*0074*/ 	.word	0x00000000


	//----- nvinfo : EIATTR_MIN_STACK_SIZE
	.align		4
.L_20:
        /*0078*/ 	.byte	0x04, 0x12
        /*007a*/ 	.short	(.L_22 - .L_21)
	.align		4
.L_21:
        /*007c*/ 	.word	index@(_Z10box_filterPKhPhiii)
        /*0080*/ 	.word	0x00000000


	//----- nvinfo : EIATTR_MIN_STACK_SIZE
	.align		4
.L_22:
        /*0084*/ 	.byte	0x04, 0x12
        /*0086*/ 	.short	(.L_24 - .L_23)
	.align		4
.L_23:
        /*0088*/ 	.word	index@(_Z17shared_box_filterPKhPhiii)
        /*008c*/ 	.word	0x00000000
.L_24:


//--------------------- .nv.compat                --------------------------
	.section	.nv.compat,"",@"SHT_CUDA_COMPAT_INFO"
	.align	4
        /*0000*/ 	.byte	0x02, 0x09, 0x00, 0x00, 0x02, 0x02, 0x01, 0x00, 0x02, 0x05, 0x05, 0x00, 0x03, 0x07, 0x01, 0x01
        /*0010*/ 	.byte	0x02, 0x03, 0x00, 0x00, 0x02, 0x06, 0x01, 0x00, 0x04, 0x0b, 0x08, 0x00, 0x09, 0x00, 0x00, 0x00
        /*0020*/ 	.byte	0x00, 0x00, 0x00, 0x00


//--------------------- .nv.info._Z17recombineChannelsPKhS0_S0_P6uchar4ii --------------------------
	.section	.nv.info._Z17recombineChannelsPKhS0_S0_P6uchar4ii,"",@"SHT_CUDA_INFO"
	.sectionflags	@""
	.align	4


	//----- nvinfo : EIATTR_CUDA_API_VERSION
	.align		4
        /*0000*/ 	.byte	0x04, 0x37
        /*0002*/ 	.short	(.L_26 - .L_25)
.L_25:
        /*0004*/ 	.word	0x00000082


	//----- nvinfo : EIATTR_KPARAM_INFO
	.align		4
.L_26:
        /*0008*/ 	.byte	0x04, 0x17
        /*000a*/ 	.short	(.L_28 - .L_27)
.L_27:
        /*000c*/ 	.word	0x00000000
        /*0010*/ 	.short	0x0005
        /*0012*/ 	.short	0x0024
        /*0014*/ 	.byte	0x00, 0xf0, 0x11, 0x00


	//----- nvinfo : EIATTR_KPARAM_INFO
	.align		4
.L_28:
        /*0018*/ 	.byte	0x04, 0x17
        /*001a*/ 	.short	(.L_30 - .L_29)
.L_29:
        /*001c*/ 	.word	0x00000000
        /*0020*/ 	.short	0x0004
        /*0022*/ 	.short	0x0020
        /*0024*/ 	.byte	0x00, 0xf0, 0x11, 0x00


	//----- nvinfo : EIATTR_KPARAM_INFO
	.align		4
.L_30:
        /*0028*/ 	.byte	0x04, 0x17
        /*002a*/ 	.short	(.L_32 - .L_31)
.L_31:
        /*002c*/ 	.word	0x00000000
        /*0030*/ 	.short	0x0003
        /*0032*/ 	.short	0x0018
        /*0034*/ 	.byte	0x00, 0xf5, 0x21, 0x00


	//----- nvinfo : EIATTR_KPARAM_INFO
	.align		4
.L_32:
        /*0038*/ 	.byte	0x04, 0x17
        /*003a*/ 	.short	(.L_34 - .L_33)
.L_33:
        /*003c*/ 	.word	0x00000000
        /*0040*/ 	.short	0x0002
        /*0042*/ 	.short	0x0010
        /*0044*/ 	.byte	0x00, 0xf5, 0x21, 0x00


	//----- nvinfo : EIATTR_KPARAM_INFO
	.align		4
.L_34:
        /*0048*/ 	.byte	0x04, 0x17
        /*004a*/ 	.short	(.L_36 - .L_35)
.L_35:
        /*004c*/ 	.word	0x00000000
        /*0050*/ 	.short	0x0001
        /*0052*/ 	.short	0x0008
        /*0054*/ 	.byte	0x00, 0xf5, 0x21, 0x00


	//----- nvinfo : EIATTR_KPARAM_INFO
	.align		4
.L_36:
        /*0058*/ 	.byte	0x04, 0x17
        /*005a*/ 	.short	(.L_38 - .L_37)
.L_37:
        /*005c*/ 	.word	0x00000000
        /*0060*/ 	.short	0x0000
        /*0062*/ 	.short	0x0000
        /*0064*/ 	.byte	0x00, 0xf5, 0x21, 0x00


	//----- nvinfo : EIATTR_SPARSE_MMA_MASK
	.align		4
.L_38:
        /*0068*/ 	.byte	0x03, 0x50
        /*006a*/ 	.short	0x0000


	//----- nvinfo : EIATTR_MAXREG_COUNT
	.align		4
        /*006c*/ 	.byte	0x03, 0x1b
        /*006e*/ 	.short	0x00ff


	//----- nvinfo : EIATTR_MERCURY_ISA_VERSION
	.align		4
        /*0070*/ 	.byte	0x03, 0x5f
        /*0072*/ 	.short	0x0101


	//----- nvinfo : EIATTR_VRC_CTA_INIT_COUNT
	.align		4
        /*0074*/ 	.byte	0x02, 0x4a
	.zero		1
	.zero		1


	//----- nvinfo : EIATTR_EXIT_INSTR_OFFSETS
	.align		4
        /*0078*/ 	.byte	0x04, 0x1c
        /*007a*/ 	.short	(.L_40 - .L_39)


	//   ....[0]....
.L_39:
        /*007c*/ 	.word	0x000000d0


	//   ....[1]....
        /*0080*/ 	.word	0x00000230


	//----- nvinfo : EIATTR_CBANK_PARAM_SIZE
	.align		4
.L_40:
        /*0084*/ 	.byte	0x03, 0x19
        /*0086*/ 	.short	0x0028


	//----- nvinfo : EIATTR_PARAM_CBANK
	.align		4
        /*0088*/ 	.byte	0x04, 0x0a
        /*008a*/ 	.short	(.L_42 - .L_41)
	.align		4
.L_41:
        /*008c*/ 	.word	index@(.nv.constant0._Z17recombineChannelsPKhS0_S0_P6uchar4ii)
        /*0090*/ 	.short	0x0380
        /*0092*/ 	.short	0x0028


	//----- nvinfo : EIATTR_SW_WAR
	.align		4
.L_42:
        /*0094*/ 	.byte	0x04, 0x36
        /*0096*/ 	.short	(.L_44 - .L_43)
.L_43:
        /*0098*/ 	.word	0x00000008
.L_44:


//--------------------- .nv.info._Z16separateChannelsPK6uchar4iiPhS2_S2_ --------------------------
	.section	.nv.info._Z16separateChannelsPK6uchar4iiPhS2_S2_,"",@"SHT_CUDA_INFO"
	.sectionflags	@""
	.align	4


	//----- nvinfo : EIATTR_CUDA_API_VERSION
	.align		4
        /*0000*/ 	.byte	0x04, 0x37
        /*0002*/ 	.short	(.L_46 - .L_45)
.L_45:
        /*0004*/ 	.word	0x00000082


	//----- nvinfo : EIATTR_KPARAM_INFO
	.align		4
.L_46:
        /*0008*/ 	.byte	0x04, 0x17
        /*000a*/ 	.short	(.L_48 - .L_47)
.L_47:
        /*000c*/ 	.word	0x00000000
        /*0010*/ 	.short	0x0005
        /*0012*/ 	.short	0x0020
        /*0014*/ 	.byte	0x00, 0xf5, 0x21, 0x00


	//----- nvinfo : EIATTR_KPARAM_INFO
	.align		4
.L_48:
        /*0018*/ 	.byte	0x04, 0x17
        /*001a*/ 	.short	(.L_50 - .L_49)
.L_49:
        /*001c*/ 	.word	0x00000000
        /*0020*/ 	.short	0x0004
        /*0022*/ 	.short	0x0018
        /*0024*/ 	.byte	0x00, 0xf5, 0x21, 0x00


	//----- nvinfo : EIATTR_KPARAM_INFO
	.align		4
.L_50:
        /*0028*/ 	.byte	0x04, 0x17
        /*002a*/ 	.short	(.L_52 - .L_51)
.L_51:
        /*002c*/ 	.word	0x00000000
        /*0030*/ 	.short	0x0003
        /*0032*/ 	.short	0x0010
        /*0034*/ 	.byte	0x00, 0xf5, 0x21, 0x00


	//----- nvinfo : EIATTR_KPARAM_INFO
	.align		4
.L_52:
        /*0038*/ 	.byte	0x04, 0x17
        /*003a*/ 	.short	(.L_54 - .L_53)
.L_53:
        /*003c*/ 	.word	0x00000000
        /*0040*/ 	.short	0x0002
        /*0042*/ 	.short	0x000c
        /*0044*/ 	.byte	0x00, 0xf0, 0x11, 0x00


	//----- nvinfo : EIATTR_KPARAM_INFO
	.align		4
.L_54:
        /*0048*/ 	.byte	0x04, 0x17
        /*004a*/ 	.short	(.L_56 - .L_55)
.L_55:
        /*004c*/ 	.word	0x00000000
        /*0050*/ 	.short	0x0001
        /*0052*/ 	.short	0x0008
        /*0054*/ 	.byte	0x00, 0xf0, 0x11, 0x00


	//----- nvinfo : EIATTR_KPARAM_INFO
	.align		4
.L_56:
        /*0058*/ 	.byte	0x04, 0x17
        /*005a*/ 	.short	(.L_58 - .L_57)
.L_57:
        /*005c*/ 	.word	0x00000000
        /*0060*/ 	.short	0x0000
        /*0062*/ 	.short	0x0000
        /*0064*/ 	.byte	0x00, 0xf5, 0x21, 0x00


	//----- nvinfo : EIATTR_SPARSE_MMA_MASK
	.align		4
.L_58:
        /*0068*/ 	.byte	0x03, 0x50
        /*006a*/ 	.short	0x0000


	//----- nvinfo : EIATTR_MAXREG_COUNT
	.align		4
        /*006c*/ 	.byte	0x03, 0x1b
        /*006e*/ 	.short	0x00ff


	//----- nvinfo : EIATTR_MERCURY_ISA_VERSION
	.align		4
        /*0070*/ 	.byte	0x03, 0x5f
        /*0072*/ 	.short	0x0101


	//----- nvinfo : EIATTR_VRC_CTA_INIT_COUNT
	.align		4
        /*0074*/ 	.byte	0x02, 0x4a
	.zero		1
	.zero		1


	//----- nvinfo : EIATTR_EXIT_INSTR_OFFSETS
	.align		4
        /*0078*/ 	.byte	0x04, 0x1c
        /*007a*/ 	.short	(.L_60 - .L_59)


	//   ....[0]....
.L_59:
        /*007c*/ 	.word	0x000000d0


	//   ....[1]....
        /*0080*/ 	.word	0x00000200


	//----- nvinfo : EIATTR_CBANK_PARAM_SIZE
	.align		4
.L_60:
        /*0084*/ 	.byte	0x03, 0x19
        /*0086*/ 	.short	0x0028


	//----- nvinfo : EIATTR_PARAM_CBANK
	.align		4
        /*0088*/ 	.byte	0x04, 0x0a
        /*008a*/ 	.short	(.L_62 - .L_61)
	.align		4
.L_61:
        /*008c*/ 	.word	index@(.nv.constant0._Z16separateChannelsPK6uchar4iiPhS2_S2_)
        /*0090*/ 	.short	0x0380
        /*0092*/ 	.short	0x0028


	//----- nvinfo : EIATTR_SW_WAR
	.align		4
.L_62:
        /*0094*/ 	.byte	0x04, 0x36
        /*0096*/ 	.short	(.L_64 - .L_63)
.L_63:
        /*0098*/ 	.word	0x00000008
.L_64:


//--------------------- .nv.info._Z10box_filterPKhPhiii --------------------------
	.section	.nv.info._Z10box_filterPKhPhiii,"",@"SHT_CUDA_INFO"
	.sectionflags	@""
	.align	4


	//----- nvinfo : EIATTR_CUDA_API_VERSION
	.align		4
        /*0000*/ 	.byte	0x04, 0x37
        /*0002*/ 	.short	(.L_66 - .L_65)
.L_65:
        /*0004*/ 	.word	0x00000082


	//----- nvinfo : EIATTR_KPARAM_INFO
	.align		4
.L_66:
        /*0008*/ 	.byte	0x04, 0x17
        /*000a*/ 	.short	(.L_68 - .L_67)
.L_67:
        /*000c*/ 	.word	0x00000000
        /*0010*/ 	.short	0x0004
        /*0012*/ 	.short	0x0018
        /*0014*/ 	.byte	0x00, 0xf0, 0x11, 0x00


	//----- nvinfo : EIATTR_KPARAM_INFO
	.align		4
.L_68:
        /*0018*/ 	.byte	0x04, 0x17
        /*001a*/ 	.short	(.L_70 - .L_69)
.L_69:
        /*001c*/ 	.word	0x00000000
        /*0020*/ 	.short	0x0003
        /*0022*/ 	.short	0x0014
        /*0024*/ 	.byte	0x00, 0xf0, 0x11, 0x00


	//----- nvinfo : EIATTR_KPARAM_INFO
	.align		4
.L_70:
        /*0028*/ 	.byte	0x04, 0x17
        /*002a*/ 	.short	(.L_72 - .L_71)
.L_71:
        /*002c*/ 	.word	0x00000000
        /*0030*/ 	.short	0x0002
        /*0032*/ 	.short	0x0010
        /*0034*/ 	.byte	0x00, 0xf0, 0x11, 0x00


	//----- nvinfo : EIATTR_KPARAM_INFO
	.align		4
.L_72:
        /*0038*/ 	.byte	0x04, 0x17
        /*003a*/ 	.short	(.L_74 - .L_73)
.L_73:
        /*003c*/ 	.word	0x00000000
        /*0040*/ 	.short	0x0001
        /*0042*/ 	.short	0x0008
        /*0044*/ 	.byte	0x00, 0xf5, 0x21, 0x00


	//----- nvinfo : EIATTR_KPARAM_INFO
	.align		4
.L_74:
        /*0048*/ 	.byte	0x04, 0x17
        /*004a*/ 	.short	(.L_76 - .L_75)
.L_75:
        /*004c*/ 	.word	0x00000000
        /*0050*/ 	.short	0x0000
        /*0052*/ 	.short	0x0000
        /*0054*/ 	.byte	0x00, 0xf5, 0x21, 0x00


	//----- nvinfo : EIATTR_SPARSE_MMA_MASK
	.align		4
.L_76:
        /*0058*/ 	.byte	0x03, 0x50
        /*005a*/ 	.short	0x0000


	//----- nvinfo : EIATTR_MAXREG_COUNT
	.align		4
        /*005c*/ 	.byte	0x03, 0x1b
        /*005e*/ 	.short	0x00ff


	//----- nvinfo : EIATTR_MERCURY_ISA_VERSION
	.align		4
        /*0060*/ 	.byte	0x03, 0x5f
        /*0062*/ 	.short	0x0101


	//----- nvinfo : EIATTR_VRC_CTA_INIT_COUNT
	.align		4
        /*0064*/ 	.byte	0x02, 0x4a
	.zero		1
	.zero		1


	//----- nvinfo : EIATTR_EXIT_INSTR_OFFSETS
	.align		4
        /*0068*/ 	.byte	0x04, 0x1c
        /*006a*/ 	.short	(.L_78 - .L_77)


	//   ....[0]....
.L_77:
        /*006c*/ 	.word	0x000000d0


	//   ....[1]....
        /*0070*/ 	.word	0x00000e30


	//----- nvinfo : EIATTR_CRS_STACK_SIZE
	.align		4
.L_78:
        /*0074*/ 	.byte	0x04, 0x1e
        /*0076*/ 	.short	(.L_80 - .L_79)
.L_79:
        /*0078*/ 	.word	0x00000000


	//----- nvinfo : EIATTR_CBANK_PARAM_SIZE
	.align		4
.L_80:
        /*007c*/ 	.byte	0x03, 0x19
        /*007e*/ 	.short	0x001c


	//----- nvinfo : EIATTR_PARAM_CBANK
	.align		4
        /*0080*/ 	.byte	0x04, 0x0a
        /*0082*/ 	.short	(.L_82 - .L_81)
	.align		4
.L_81:
        /*0084*/ 	.word	index@(.nv.constant0._Z10box_filterPKhPhiii)
        /*0088*/ 	.short	0x0380
        /*008a*/ 	.short	0x001c


	//----- nvinfo : EIATTR_SW_WAR
	.align		4
.L_82:
        /*008c*/ 	.byte	0x04, 0x36
        /*008e*/ 	.short	(.L_84 - .L_83)
.L_83:
        /*0090*/ 	.word	0x00000008
.L_84:


//--------------------- .nv.info._Z17shared_box_filterPKhPhiii --------------------------
	.section	.nv.info._Z17shared_box_filterPKhPhiii,"",@"SHT_CUDA_INFO"
	.sectionflags	@""
	.align	4


	//----- nvinfo : EIATTR_CUDA_API_VERSION
	.align		4
        /*0000*/ 	.byte	0x04, 0x37
        /*0002*/ 	.short	(.L_86 - .L_85)
.L_85:
        /*0004*/ 	.word	0x00000082


	//----- nvinfo : EIATTR_KPARAM_INFO
	.align		4
.L_86:
        /*0008*/ 	.byte	0x04, 0x17
        /*000a*/ 	.short	(.L_88 - .L_87)
.L_87:
        /*000c*/ 	.word	0x00000000
        /*0010*/ 	.short	0x0004
        /*0012*/ 	.short	0x0018
        /*0014*/ 	.byte	0x00, 0xf0, 0x11, 0x00


	//----- nvinfo : EIATTR_KPARAM_INFO
	.align		4
.L_88:
        /*0018*/ 	.byte	0x04, 0x17
        /*001a*/ 	.short	(.L_90 - .L_89)
.L_89:
        /*001c*/ 	.word	0x00000000
        /*0020*/ 	.short	0x0003
        /*0022*/ 	.short	0x0014
        /*0024*/ 	.byte	0x00, 0xf0, 0x11, 0x00


	//----- nvinfo : EIATTR_KPARAM_INFO
	.align		4
.L_90:
        /*0028*/ 	.byte	0x04, 0x17
        /*002a*/ 	.short	(.L_92 - .L_91)
.L_91:
        /*002c*/ 	.word	0x00000000
        /*0030*/ 	.short	0x0002
        /*0032*/ 	.short	0x0010
        /*0034*/ 	.byte	0x00, 0xf0, 0x11, 0x00


	//----- nvinfo : EIATTR_KPARAM_INFO
	.align		4
.L_92:
        /*0038*/ 	.byte	0x04, 0x17
        /*003a*/ 	.short	(.L_94 - .L_93)
.L_93:
        /*003c*/ 	.word	0x00000000
        /*0040*/ 	.short	0x0001
        /*0042*/ 	.short	0x0008
        /*0044*/ 	.byte	0x00, 0xf5, 0x21, 0x00


	//----- nvinfo : EIATTR_KPARAM_INFO
	.align		4
.L_94:
        /*0048*/ 	.byte	0x04, 0x17
        /*004a*/ 	.short	(.L_96 - .L_95)
.L_95:
        /*004c*/ 	.word	0x00000000
        /*0050*/ 	.short	0x0000
        /*0052*/ 	.short	0x0000
        /*0054*/ 	.byte	0x00, 0xf5, 0x21, 0x00


	//----- nvinfo : EIATTR_SPARSE_MMA_MASK
	.align		4
.L_96:
        /*0058*/ 	.byte	0x03, 0x50
        /*005a*/ 	.short	0x0000


	//----- nvinfo : EIATTR_MAXREG_COUNT
	.align		4
        /*005c*/ 	.byte	0x03, 0x1b
        /*005e*/ 	.short	0x00ff


	//----- nvinfo : EIATTR_NUM_BARRIERS
	.align		4
        /*0060*/ 	.byte	0x02, 0x4c
        /*0062*/ 	.byte	0x01
	.zero		1


	//----- nvinfo : EIATTR_MERCURY_ISA_VERSION
	.align		4
        /*0064*/ 	.byte	0x03, 0x5f
        /*0066*/ 	.short	0x0101


	//----- nvinfo : EIATTR_VRC_CTA_INIT_COUNT
	.align		4
        /*0068*/ 	.byte	0x02, 0x4a
	.zero		1
	.zero		1


	//----- nvinfo : EIATTR_EXIT_INSTR_OFFSETS
	.align		4
        /*006c*/ 	.byte	0x04, 0x1c
        /*006e*/ 	.short	(.L_98 - .L_97)


	//   ....[0]....
.L_97:
        /*0070*/ 	.word	0x000000d0


	//   ....[1]....
        /*0074*/ 	.word	0x00000b00


	//----- nvinfo : EIATTR_CRS_STACK_SIZE
	.align		4
.L_98:
        /*0078*/ 	.byte	0x04, 0x1e
        /*007a*/ 	.short	(.L_100 - .L_99)
.L_99:
        /*007c*/ 	.word	0x00000000


	//----- nvinfo : EIATTR_CBANK_PARAM_SIZE
	.align		4
.L_100:
        /*0080*/ 	.byte	0x03, 0x19
        /*0082*/ 	.short	0x001c


	//----- nvinfo : EIATTR_PARAM_CBANK
	.align		4
        /*0084*/ 	.byte	0x04, 0x0a
        /*0086*/ 	.short	(.L_102 - .L_101)
	.align		4
.L_101:
        /*0088*/ 	.word	index@(.nv.constant0._Z17shared_box_filterPKhPhiii)
        /*008c*/ 	.short	0x0380
        /*008e*/ 	.short	0x001c


	//----- nvinfo : EIATTR_SW_WAR
	.align		4
.L_102:
        /*0090*/ 	.byte	0x04, 0x36
        /*0092*/ 	.short	(.L_104 - .L_103)
.L_103:
        /*0094*/ 	.word	0x00000008
.L_104:


//--------------------- .nv.callgraph             --------------------------
	.section	.nv.callgraph,"",@"SHT_CUDA_CALLGRAPH"
	.align	4
	.sectionentsize	8
	.align		4
        /*0000*/ 	.word	0x00000000
	.align		4
        /*0004*/ 	.word	0xffffffff
	.align		4
        /*0008*/ 	.word	0x00000000
	.align		4
        /*000c*/ 	.word	0xfffffffe
	.align		4
        /*0010*/ 	.word	0x00000000
	.align		4
        /*0014*/ 	.word	0xfffffffd
	.align		4
        /*0018*/ 	.word	0x00000000
	.align		4
        /*001c*/ 	.word	0xfffffffc


//--------------------- .nv.constant3             --------------------------
	.section	.nv.constant3,"a",@progbits
	.align	4
.nv.constant3:
	.type		d_const_filter,@object
	.size		d_const_filter,(.L_0 - d_const_filter)
d_const_filter:
	.zero		100
.L_0:


//--------------------- .text._Z17recombineChannelsPKhS0_S0_P6uchar4ii --------------------------
	.section	.text._Z17recombineChannelsPKhS0_S0_P6uchar4ii,"ax",@progbits
	.align	128
        .global         _Z17recombineChannelsPKhS0_S0_P6uchar4ii
        .type           _Z17recombineChannelsPKhS0_S0_P6uchar4ii,@function
        .size           _Z17recombineChannelsPKhS0_S0_P6uchar4ii,(.L_x_22 - _Z17recombineChannelsPKhS0_S0_P6uchar4ii)
        .other          _Z17recombineChannelsPKhS0_S0_P6uchar4ii,@"STO_CUDA_ENTRY STV_DEFAULT"
_Z17recombineChannelsPKhS0_S0_P6uchar4ii:
.text._Z17recombineChannelsPKhS0_S0_P6uchar4ii:
[----:B------:R-:W-:Y:S01]  /*0000*/  LDC R1, c[0x0][0x37c] ;  /* 0x0000df00ff017b82 */ /* 0x000fe20000000800 */
[----:B------:R-:W0:Y:S07]  /*0010*/  S2R R2, SR_TID.Y ;  /* 0x0000000000027919 */ /* 0x000e2e0000002200 */
[----:B------:R-:W1:Y:S01]  /*0020*/  LDC R0, c[0x0][0x360] ;  /* 0x0000d800ff007b82 */ /* 0x000e620000000800 */
[----:B------:R-:W2:Y:S01]  /*0030*/  LDCU.64 UR6, c[0x0][0x3a0] ;  /* 0x00007400ff0677ac */ /* 0x000ea20008000a00 */
[----:B------:R-:W1:Y:S06]  /*0040*/  S2R R5, SR_TID.X ;  /* 0x0000000000057919 */ /* 0x000e6c0000002100 */
[----:B------:R-:W0:Y:S08]  /*0050*/  S2UR UR5, SR_CTAID.Y ;  /* 0x00000000000579c3 */ /* 0x000e300000002600 */
[----:B------:R-:W0:Y:S08]  /*0060*/  LDC R3, c[0x0][0x364] ;  /* 0x0000d900ff037b82 */ /* 0x000e300000000800 */
[----:B------:R-:W1:Y:S01]  /*0070*/  S2UR UR4, SR_CTAID.X ;  /* 0x00000000000479c3 */ /* 0x000e620000002500 */
[----:B0-----:R-:W-:-:S05]  /*0080*/  IMAD R3, R3, UR5, R2 ;  /* 0x0000000503037c24 */ /* 0x001fca000f8e0202 */
[----:B--2---:R-:W-:Y:S01]  /*0090*/  ISETP.GE.AND P0, PT, R3, UR6, PT ;  /* 0x0000000603007c0c */ /* 0x004fe2000bf06270 */
[----:B-1----:R-:W-:-:S04]  /*00a0*/  IMAD R0, R0, UR4, R5 ;  /* 0x0000000400007c24 */ /* 0x002fc8000f8e0205 */
[----:B------:R-:W-:Y:S01]  /*00b0*/  IMAD R11, R3, UR7, R0 ;  /* 0x00000007030b7c24 */ /* 0x000fe2000f8e0200 */
[----:B------:R-:W-:-:S13]  /*00c0*/  ISETP.GE.OR P0, PT, R0, UR7, P0 ;  /* 0x0000000700007c0c */ /* 0x000fda0008706670 */
[----:B------:R-:W-:Y:S05]  /*00d0*/  @P0 EXIT ;  /* 0x000000000000094d */ /* 0x000fea0003800000 */
[----:B------:R-:W0:Y:S01]  /*00e0*/  LDCU.128 UR8, c[0x0][0x380] ;  /* 0x00007000ff0877ac */ /* 0x000e220008000c00 */
[----:B------:R-:W-:Y:S01]  /*00f0*/  SHF.R.S32.HI R0, RZ, 0x1f, R11 ;  /* 0x0000001fff007819 */ /* 0x000fe2000001140b */
[----:B------:R-:W1:Y:S01]  /*0100*/  LDC.64 R2, c[0x0][0x398] ;  /* 0x0000e600ff027b82 */ /* 0x000e620000000a00 */
[----:B------:R-:W2:Y:S01]  /*0110*/  LDCU.64 UR6, c[0x0][0x390] ;  /* 0x00007200ff0677ac */ /* 0x000ea20008000a00 */
[----:B------:R-:W3:Y:S01]  /*0120*/  LDCU.64 UR4, c[0x0][0x358] ;  /* 0x00006b00ff0477ac */ /* 0x000ee20008000a00 */
[C---:B0-----:R-:W-:Y:S02]  /*0130*/  IADD3 R6, P0, PT, R11.reuse, UR8, RZ ;  /* 0x000000080b067c10 */ /* 0x041fe4000ff1e0ff */
[C---:B------:R-:W-:Y:S02]  /*0140*/  IADD3 R4, P1, PT, R11.reuse, UR10, RZ ;  /* 0x0000000a0b047c10 */ /* 0x040fe4000ff3e0ff */
[----:B--2---:R-:W-:Y:S02]  /*0150*/  IADD3 R8, P2, PT, R11, UR6, RZ ;  /* 0x000000060b087c10 */ /* 0x004fe4000ff5e0ff */
[----:B------:R-:W-:-:S02]  /*0160*/  IADD3.X R7, PT, PT, R0, UR9, RZ, P0, !PT ;  /* 0x0000000900077c10 */ /* 0x000fc400087fe4ff */
[C---:B------:R-:W-:Y:S02]  /*0170*/  IADD3.X R5, PT, PT, R0.reuse, UR11, RZ, P1, !PT ;  /* 0x0000000b00057c10 */ /* 0x040fe40008ffe4ff */
[----:B------:R-:W-:Y:S02]  /*0180*/  IADD3.X R9, PT, PT, R0, UR7, RZ, P2, !PT ;  /* 0x0000000700097c10 */ /* 0x000fe400097fe4ff */
[----:B---3--:R-:W2:Y:S04]  /*0190*/  LDG.E.U8 R7, desc[UR4][R6.64] ;  /* 0x0000000406077981 */ /* 0x008ea8000c1e1100 */
[----:B------:R-:W2:Y:S04]  /*01a0*/  LDG.E.U8 R4, desc[UR4][R4.64] ;  /* 0x0000000404047981 */ /* 0x000ea8000c1e1100 */
[----:B------:R-:W3:Y:S01]  /*01b0*/  LDG.E.U8 R8, desc[UR4][R8.64] ;  /* 0x0000000408087981 */ /* 0x000ee2000c1e1100 */
[----:B------:R-:W-:Y:S01]  /*01c0*/  UMOV UR6, 0x3340 ;  /* 0x0000334000067882 */ /* 0x000fe20000000000 */
[----:B-1----:R-:W-:-:S04]  /*01d0*/  IMAD.WIDE R2, R11, 0x4, R2 ;  /* 0x000000040b027825 */ /* 0x002fc800078e0202 */
[----:B------:R-:W-:Y:S01]  /*01e0*/  IMAD.U32 R13, RZ, RZ, UR6 ;  /* 0x00000006ff0d7e24 */ /* 0x000fe2000f8e00ff */
[----:B--2---:R-:W-:-:S04]  /*01f0*/  PRMT R0, R7, 0x3340, R4 ;  /* 0x0000334007007816 */ /* 0x004fc80000000004 */
[----:B---3--:R-:W-:-:S04]  /*0200*/  PRMT R13, R8, R13, 0xffff ;  /* 0x0000ffff080d7416 */ /* 0x008fc8000000000d */
[----:B------:R-:W-:-:S05]  /*0210*/  PRMT R13, R0, 0x5410, R13 ;  /* 0x00005410000d7816 */ /* 0x000fca000000000d */
[----:B------:R-:W-:Y:S01]  /*0220*/  STG.E desc[UR4][R2.64], R13 ;  /* 0x0000000d02007986 */ /* 0x000fe2000c101904 */
[----:B------:R-:W-:Y:S05]  /*0230*/  EXIT ;  /* 0x000000000000794d */ /* 0x000fea0003800000 */
.L_x_0:
[----:B------:R-:W-:-:S00]  /*0240*/  BRA `(.L_x_0) ;  /* 0xfffffffc00fc7947 */ /* 0x000fc0000383ffff */
[----:B------:R-:W-:-:S00]  /*0250*/  NOP ;  /* 0x0000000000007918 */ /* 0x000fc00000000000 */
        /* <DEDUP_REMOVED lines=10> */
.L_x_22:


//--------------------- .text._Z16separateChannelsPK6uchar4iiPhS2_S2_ --------------------------
	.section	.text._Z16separateChannelsPK6uchar4iiPhS2_S2_,"ax",@progbits
	.align	128
        .global         _Z16separateChannelsPK6uchar4iiPhS2_S2_
        .type           _Z16separateChannelsPK6uchar4iiPhS2_S2_,@function
        .size           _Z16separateChannelsPK6uchar4iiPhS2_S2_,(.L_x_23 - _Z16separateChannelsPK6uchar4iiPhS2_S2_)
        .other          _Z16separateChannelsPK6uchar4iiPhS2_S2_,@"STO_CUDA_ENTRY STV_DEFAULT"
_Z16separateChannelsPK6uchar4iiPhS2_S2_:
.text._Z16separateChannelsPK6uchar4iiPhS2_S2_:
        /* <DEDUP_REMOVED lines=14> */
[----:B------:R-:W0:Y:S01]  /*00e0*/  LDC.64 R2, c[0x0][0x380] ;  /* 0x0000e000ff027b82 */ /* 0x000e220000000a00 */
[----:B------:R-:W1:Y:S01]  /*00f0*/  LDCU.64 UR4, c[0x0][0x358] ;  /* 0x00006b00ff0477ac */ /* 0x000e620008000a00 */
[----:B------:R-:W2:Y:S01]  /*0100*/  LDCU.128 UR8, c[0x0][0x390] ;  /* 0x00007200ff0877ac */ /* 0x000ea20008000c00 */
[----:B------:R-:W-:Y:S01]  /*0110*/  SHF.R.S32.HI R0, RZ, 0x1f, R9 ;  /* 0x0000001fff007819 */ /* 0x000fe20000011409 */
[----:B------:R-:W3:Y:S01]  /*0120*/  LDCU.64 UR6, c[0x0][0x3a0] ;  /* 0x00007400ff0677ac */ /* 0x000ee20008000a00 */
[----:B0-----:R-:W-:-:S05]  /*0130*/  IMAD.WIDE R2, R9, 0x4, R2 ;  /* 0x0000000409027825 */ /* 0x001fca00078e0202 */
[----:B-1----:R-:W4:Y:S01]  /*0140*/  LDG.E.U8 R11, desc[UR4][R2.64] ;  /* 0x00000004020b7981 */ /* 0x002f22000c1e1100 */
[----:B--2---:R-:W-:-:S04]  /*0150*/  IADD3 R4, P0, PT, R9, UR8, RZ ;  /* 0x0000000809047c10 */ /* 0x004fc8000ff1e0ff */
[----:B------:R-:W-:Y:S02]  /*0160*/  IADD3.X R5, PT, PT, R0, UR9, RZ, P0, !PT ;  /* 0x0000000900057c10 */ /* 0x000fe400087fe4ff */
[----:B------:R-:W-:-:S03]  /*0170*/  IADD3 R6, P0, PT, R9, UR10, RZ ;  /* 0x0000000a09067c10 */ /* 0x000fc6000ff1e0ff */
[----:B----4-:R-:W-:Y:S04]  /*0180*/  STG.E.U8 desc[UR4][R4.64], R11 ;  /* 0x0000000b04007986 */ /* 0x010fe8000c101104 */
[----:B------:R-:W2:Y:S01]  /*0190*/  LDG.E.U8 R13, desc[UR4][R2.64+0x1] ;  /* 0x00000104020d7981 */ /* 0x000ea2000c1e1100 */
[----:B------:R-:W-:Y:S02]  /*01a0*/  IADD3.X R7, PT, PT, R0, UR11, RZ, P0, !PT ;  /* 0x0000000b00077c10 */ /* 0x000fe400087fe4ff */
[----:B---3--:R-:W-:-:S03]  /*01b0*/  IADD3 R8, P0, PT, R9, UR6, RZ ;  /* 0x0000000609087c10 */ /* 0x008fc6000ff1e0ff */
[----:B--2---:R-:W-:Y:S04]  /*01c0*/  STG.E.U8 desc[UR4][R6.64], R13 ;  /* 0x0000000d06007986 */ /* 0x004fe8000c101104 */
[----:B------:R-:W2:Y:S01]  /*01d0*/  LDG.E.U8 R15, desc[UR4][R2.64+0x2] ;  /* 0x00000204020f7981 */ /* 0x000ea2000c1e1100 */
[----:B------:R-:W-:-:S05]  /*01e0*/  IADD3.X R9, PT, PT, R0, UR7, RZ, P0, !PT ;  /* 0x0000000700097c10 */ /* 0x000fca00087fe4ff */
[----:B--2---:R-:W-:Y:S01]  /*01f0*/  STG.E.U8 desc[UR4][R8.64], R15 ;  /* 0x0000000f08007986 */ /* 0x004fe2000c101104 */
[----:B------:R-:W-:Y:S05]  /*0200*/  EXIT ;  /* 0x000000000000794d */ /* 0x000fea0003800000 */
.L_x_1:
        /* <DEDUP_REMOVED lines=15> */
.L_x_23:


//--------------------- .text._Z10box_filterPKhPhiii --------------------------
	.section	.text._Z10box_filterPKhPhiii,"ax",@progbits
	.align	128
        .global         _Z10box_filterPKhPhiii
        .type           _Z10box_filterPKhPhiii,@function
        .size           _Z10box_filterPKhPhiii,(.L_x_24 - _Z10box_filterPKhPhiii)
        .other          _Z10box_filterPKhPhiii,@"STO_CUDA_ENTRY STV_DEFAULT"
_Z10box_filterPKhPhiii:
.text._Z10box_filterPKhPhiii:
[----:B------:R-:W-:Y:S01]  /*0000*/  LDC R1, c[0x0][0x37c] ;  /* 0x0000df00ff017b82 */ /* 0x000fe20000000800 */
[----:B------:R-:W0:Y:S07]  /*0010*/  S2R R3, SR_TID.Y ;  /* 0x0000000000037919 */ /* 0x000e2e0000002200 */
[----:B------:R-:W1:Y:S01]  /*0020*/  S2UR UR4, SR_CTAID.X ;  /* 0x00000000000479c3 */ /* 0x000e620000002500 */
[----:B------:R-:W1:Y:S01]  /*0030*/  LDCU UR5, c[0x0][0x360] ;  /* 0x00006c00ff0577ac */ /* 0x000e620008000800 */
[----:B------:R-:W2:Y:S01]  /*0040*/  S2R R9, SR_TID.X ;  /* 0x0000000000097919 */ /* 0x000ea20000002100 */
[----:B------:R-:W3:Y:S05]  /*0050*/  LDCU.64 UR8, c[0x0][0x390] ;  /* 0x00007200ff0877ac */ /* 0x000eea0008000a00 */
[----:B------:R-:W0:Y:S08]  /*0060*/  S2UR UR6, SR_CTAID.Y ;  /* 0x00000000000679c3 */ /* 0x000e300000002600 */
[----:B------:R-:W0:Y:S01]  /*0070*/  LDC R4, c[0x0][0x364] ;  /* 0x0000d900ff047b82 */ /* 0x000e220000000800 */
[----:B-1----:R-:W-:-:S06]  /*0080*/  UIMAD UR4, UR4, UR5, URZ ;  /* 0x00000005040472a4 */ /* 0x002fcc000f8e02ff */
[----:B--2---:R-:W-:Y:S02]  /*0090*/  VIADD R5, R9, UR4 ;  /* 0x0000000409057c36 */ /* 0x004fe40008000000 */
[----:B0-----:R-:W-:-:S05]  /*00a0*/  IMAD R4, R4, UR6, R3 ;  /* 0x0000000604047c24 */ /* 0x001fca000f8e0203 */
[----:B---3--:R-:W-:-:S04]  /*00b0*/  ISETP.GE.AND P0, PT, R4, UR8, PT ;  /* 0x0000000804007c0c */ /* 0x008fc8000bf06270 */
[----:B------:R-:W-:-:S13]  /*00c0*/  ISETP.GE.OR P0, PT, R5, UR9, P0 ;  /* 0x0000000905007c0c */ /* 0x000fda0008706670 */
[----:B------:R-:W-:Y:S05]  /*00d0*/  @P0 EXIT ;  /* 0x000000000000094d */ /* 0x000fea0003800000 */
[----:B------:R-:W0:Y:S01]  /*00e0*/  LDC R6, c[0x0][0x398] ;  /* 0x0000e600ff067b82 */ /* 0x000e220000000800 */
[----:B------:R-:W1:Y:S01]  /*00f0*/  LDCU.64 UR6, c[0x0][0x358] ;  /* 0x00006b00ff0677ac */ /* 0x000e620008000a00 */
[----:B------:R-:W-:Y:S01]  /*0100*/  IMAD.MOV.U32 R0, RZ, RZ, RZ ;  /* 0x000000ffff007224 */ /* 0x000fe200078e00ff */
[----:B0-----:R-:W-:-:S04]  /*0110*/  LEA.HI R6, R6, R6, RZ, 0x1 ;  /* 0x0000000606067211 */ /* 0x001fc800078f08ff */
[----:B------:R-:W-:-:S05]  /*0120*/  SHF.R.S32.HI R6, RZ, 0x1, R6 ;  /* 0x00000001ff067819 */ /* 0x000fca0000011406 */
[----:B------:R-:W-:-:S05]  /*0130*/  IMAD.MOV R7, RZ, RZ, -R6 ;  /* 0x000000ffff077224 */ /* 0x000fca00078e0a06 */
[----:B------:R-:W-:-:S13]  /*0140*/  ISETP.GE.AND P0, PT, R6, R7, PT ;  /* 0x000000070600720c */ /* 0x000fda0003f06270 */
[----:B-1----:R-:W-:Y:S05]  /*0150*/  @!P0 BRA `(.L_x_2) ;  /* 0x0000000c00188947 */ /* 0x002fea0003800000 */
[--C-:B------:R-:W-:Y:S01]  /*0160*/  IADD3 R8, PT, PT, R6, 0x1, R6.reuse ;  /* 0x0000000106087810 */ /* 0x100fe20007ffe006 */
[----:B------:R-:W-:Y:S01]  /*0170*/  IMAD.MOV.U32 R11, RZ, RZ, RZ ;  /* 0x000000ffff0b7224 */ /* 0x000fe200078e00ff */
[----:B------:R-:W-:Y:S01]  /*0180*/  IADD3 R9, PT, PT, R9, UR4, -R6 ;  /* 0x0000000409097c10 */ /* 0x000fe2000fffe806 */
[----:B------:R-:W-:Y:S01]  /*0190*/  IMAD.MOV.U32 R0, RZ, RZ, RZ ;  /* 0x000000ffff007224 */ /* 0x000fe200078e00ff */
[----:B------:R-:W-:Y:S01]  /*01a0*/  LOP3.LUT R12, R8, 0xfffffff8, RZ, 0xc0, !PT ;  /* 0xfffffff8080c7812 */ /* 0x000fe200078ec0ff */
[----:B------:R-:W-:Y:S01]  /*01b0*/  IMAD.MOV.U32 R13, RZ, RZ, R7 ;  /* 0x000000ffff0d7224 */ /* 0x000fe200078e0007 */
[----:B------:R-:W-:Y:S02]  /*01c0*/  IADD3 R10, PT, PT, -R6, 0x3, RZ ;  /* 0x00000003060a7810 */ /* 0x000fe40007ffe1ff */
[----:B------:R-:W-:Y:S01]  /*01d0*/  LOP3.LUT R23, R8, 0x7, RZ, 0xc0, !PT ;  /* 0x0000000708177812 */ /* 0x000fe200078ec0ff */
[----:B------:R-:W-:-:S07]  /*01e0*/  IMAD.MOV R12, RZ, RZ, -R12 ;  /* 0x000000ffff0c7224 */ /* 0x000fce00078e0a0c */
.L_x_9:
[----:B------:R-:W0:Y:S01]  /*01f0*/  LDCU UR5, c[0x0][0x390] ;  /* 0x00007200ff0577ac */ /* 0x000e220008000800 */
[----:B------:R-:W-:Y:S01]  /*0200*/  IMAD.IADD R2, R6, 0x1, R6 ;  /* 0x0000000106027824 */ /* 0x000fe200078e0206 */
[C---:B------:R-:W-:Y:S01]  /*0210*/  ISETP.NE.AND P5, PT, R13.reuse, R6, PT ;  /* 0x000000060d00720c */ /* 0x040fe20003fa5270 */
[----:B------:R-:W-:Y:S02]  /*0220*/  IMAD.IADD R14, R4, 0x1, R13 ;  /* 0x00000001040e7824 */ /* 0x000fe400078e020d */
[----:B------:R-:W-:Y:S01]  /*0230*/  IMAD.MOV.U32 R16, RZ, RZ, R7 ;  /* 0x000000ffff107224 */ /* 0x000fe200078e0007 */
[----:B------:R-:W-:Y:S01]  /*0240*/  ISETP.GE.U32.AND P1, PT, R2, 0x7, PT ;  /* 0x000000070200780c */ /* 0x000fe20003f26070 */
[----:B------:R-:W-:Y:S02]  /*0250*/  IMAD.MOV.U32 R15, RZ, RZ, R11 ;  /* 0x000000ffff0f7224 */ /* 0x000fe400078e000b */
[----:B------:R-:W-:Y:S01]  /*0260*/  VIADD R13, R13, 0x1 ;  /* 0x000000010d0d7836 */ /* 0x000fe20000000000 */
[----:B0-----:R-:W-:-:S04]  /*0270*/  ISETP.GE.AND P0, PT, R14, UR5, PT ;  /* 0x000000050e007c0c */ /* 0x001fc8000bf06270 */
[----:B------:R-:W-:-:S05]  /*0280*/  ISETP.GT.AND P0, PT, R14, -0x1, !P0 ;  /* 0xffffffff0e00780c */ /* 0x000fca0004704270 */
[----:B------:R-:W-:Y:S08]  /*0290*/  @!P1 BRA `(.L_x_3) ;  /* 0x00000004004c9947 */ /* 0x000ff00003800000 */
[----:B------:R-:W0:Y:S01]  /*02a0*/  LDCU UR5, c[0x0][0x394] ;  /* 0x00007280ff0577ac */ /* 0x000e220008000800 */
[----:B------:R-:W-:Y:S02]  /*02b0*/  IMAD.MOV.U32 R19, RZ, RZ, R12 ;  /* 0x000000ffff137224 */ /* 0x000fe400078e000c */
[----:B------:R-:W-:Y:S01]  /*02c0*/  IMAD.MOV.U32 R16, RZ, RZ, R9 ;  /* 0x000000ffff107224 */ /* 0x000fe200078e0009 */
[----:B------:R-:W1:Y:S01]  /*02d0*/  LDCU UR10, c[0x0][0x394] ;  /* 0x00007280ff0a77ac */ /* 0x000e620008000800 */
[----:B------:R-:W-:Y:S02]  /*02e0*/  IMAD.MOV.U32 R18, RZ, RZ, R10 ;  /* 0x000000ffff127224 */ /* 0x000fe400078e000a */
[----:B------:R-:W-:Y:S01]  /*02f0*/  IMAD.MOV.U32 R15, RZ, RZ, R11 ;  /* 0x000000ffff0f7224 */ /* 0x000fe200078e000b */
[----:B------:R-:W2:Y:S01]  /*0300*/  LDCU.64 UR8, c[0x0][0x380] ;  /* 0x00007000ff0877ac */ /* 0x000ea20008000a00 */
[----:B0-----:R-:W-:-:S07]  /*0310*/  IMAD R25, R14, UR5, R9 ;  /* 0x000000050e197c24 */ /* 0x001fce000f8e0209 */
.L_x_4:
[C---:B-1----:R-:W-:Y:S01]  /*0320*/  ISETP.GE.AND P2, PT, R16.reuse, UR10, PT ;  /* 0x0000000a10007c0c */ /* 0x042fe2000bf46270 */
[C---:B------:R-:W-:Y:S01]  /*0330*/  VIADD R17, R16.reuse, 0x1 ;  /* 0x0000000110117836 */ /* 0x040fe20000000000 */
[C---:B--2---:R-:W-:Y:S02]  /*0340*/  IADD3 R2, P1, PT, R25.reuse, UR8, RZ ;  /* 0x0000000819027c10 */ /* 0x044fe4000ff3e0ff */
[----:B------:R-:W-:Y:S02]  /*0350*/  ISETP.GT.AND P2, PT, R16, -0x1, !P2 ;  /* 0xffffffff1000780c */ /* 0x000fe40005744270 */
[----:B------:R-:W-:Y:S02]  /*0360*/  LEA.HI.X.SX32 R3, R25, UR9, 0x1, P1 ;  /* 0x0000000919037c11 */ /* 0x000fe400088f0eff */
[----:B------:R-:W-:Y:S02]  /*0370*/  PLOP3.LUT P2, PT, P2, P0, PT, 0x80, 0x8 ;  /* 0x000000000008781c */ /* 0x000fe40001741070 */
[----:B------:R-:W-:-:S04]  /*0380*/  ISETP.GE.AND P3, PT, R17, UR10, PT ;  /* 0x0000000a11007c0c */ /* 0x000fc8000bf66270 */
[----:B------:R-:W-:-:S07]  /*0390*/  ISETP.GT.AND P3, PT, R17, -0x1, !P3 ;  /* 0xffffffff1100780c */ /* 0x000fce0005f64270 */
[----:B------:R-:W2:Y:S01]  /*03a0*/  @P2 LDG.E.U8 R24, desc[UR6][R2.64] ;  /* 0x0000000602182981 */ /* 0x000ea2000c1e1100 */
[----:B------:R-:W-:Y:S01]  /*03b0*/  PLOP3.LUT P3, PT, P3, P0, PT, 0x80, 0x8 ;  /* 0x000000000008781c */ /* 0x000fe20001f61070 */
[----:B------:R-:W-:-:S05]  /*03c0*/  VIADD R17, R16, 0x2 ;  /* 0x0000000210117836 */ /* 0x000fca0000000000 */
[----:B------:R-:W-:-:S07]  /*03d0*/  ISETP.GE.AND P4, PT, R17, UR10, PT ;  /* 0x0000000a11007c0c */ /* 0x000fce000bf86270 */
[----:B------:R-:W3:Y:S01]  /*03e0*/  @P3 LDG.E.U8 R22, desc[UR6][R2.64+0x1] ;  /* 0x0000010602163981 */ /* 0x000ee2000c1e1100 */
[----:B------:R-:W-:-:S04]  /*03f0*/  ISETP.GT.AND P4, PT, R17, -0x1, !P4 ;  /* 0xffffffff1100780c */ /* 0x000fc80006784270 */
[----:B------:R-:W-:Y:S01]  /*0400*/  PLOP3.LUT P4, PT, P4, P0, PT, 0x80, 0x8 ;  /* 0x000000000008781c */ /* 0x000fe20002781070 */
[----:B------:R-:W-:-:S12]  /*0410*/  VIADD R17, R16, 0x3 ;  /* 0x0000000310117836 */ /* 0x000fd80000000000 */
[----:B------:R-:W4:Y:S01]  /*0420*/  @P4 LDG.E.U8 R21, desc[UR6][R2.64+0x2] ;  /* 0x0000020602154981 */ /* 0x000f22000c1e1100 */
[----:B------:R-:W-:-:S04]  /*0430*/  ISETP.GE.AND P1, PT, R17, UR10, PT ;  /* 0x0000000a11007c0c */ /* 0x000fc8000bf26270 */
[----:B------:R-:W-:-:S04]  /*0440*/  ISETP.GT.AND P1, PT, R17, -0x1, !P1 ;  /* 0xffffffff1100780c */ /* 0x000fc80004f24270 */
[----:B------:R-:W-:-:S13]  /*0450*/  PLOP3.LUT P1, PT, P1, P0, PT, 0x80, 0x8 ;  /* 0x000000000008781c */ /* 0x000fda0000f21070 */
[----:B------:R-:W5:Y:S01]  /*0460*/  @P1 LDG.E.U8 R20, desc[UR6][R2.64+0x3] ;  /* 0x0000030602141981 */ /* 0x000f62000c1e1100 */
[----:B------:R-:W-:-:S04]  /*0470*/  IMAD.MOV.U32 R26, RZ, RZ, 0x10 ;  /* 0x00000010ff1a7424 */ /* 0x000fc800078e00ff */
[----:B------:R-:W-:-:S04]  /*0480*/  IMAD R17, R15, 0x4, R26 ;  /* 0x000000040f117824 */ /* 0x000fc800078e021a */
[----:B------:R-:W0:Y:S01]  /*0490*/  @P2 LDC R26, c[0x3][R17+-0x10] ;  /* 0x00fffc00111a2b82 */ /* 0x000e220000000800 */
[----:B--2---:R-:W-:-:S07]  /*04a0*/  @P2 I2FP.F32.U32 R27, R24 ;  /* 0x00000018001b2245 */ /* 0x004fce0000201000 */
[----:B------:R-:W1:Y:S01]  /*04b0*/  @P3 LDC R24, c[0x3][R17+-0xc] ;  /* 0x00fffd0011183b82 */ /* 0x000e620000000800 */
[----:B0-----:R-:W-:Y:S01]  /*04c0*/  @P2 FFMA R0, R27, R26, R0 ;  /* 0x0000001a1b002223 */ /* 0x001fe20000000000 */
[----:B------:R-:W-:Y:S01]  /*04d0*/  VIADD R26, R16, 0x6 ;  /* 0x00000006101a7836 */ /* 0x000fe20000000000 */
[----:B---3--:R-:W-:-:S05]  /*04e0*/  @P3 I2FP.F32.U32 R27, R22 ;  /* 0x00000016001b3245 */ /* 0x008fca0000201000 */
[----:B------:R-:W0:Y:S01]  /*04f0*/  @P4 LDC R22, c[0x3][R17+-0x8] ;  /* 0x00fffe0011164b82 */ /* 0x000e220000000800 */
[----:B-1----:R-:W-:Y:S01]  /*0500*/  @P3 FFMA R0, R27, R24, R0 ;  /* 0x000000181b003223 */ /* 0x002fe20000000000 */
[----:B------:R-:W-:-:S05]  /*0510*/  VIADD R24, R16, 0x4 ;  /* 0x0000000410187836 */ /* 0x000fca0000000000 */
[C---:B------:R-:W-:Y:S02]  /*0520*/  ISETP.GE.AND P3, PT, R24.reuse, UR10, PT ;  /* 0x0000000a18007c0c */ /* 0x040fe4000bf66270 */
[----:B----4-:R-:W-:Y:S02]  /*0530*/  @P4 I2FP.F32.U32 R21, R21 ;  /* 0x0000001500154245 */ /* 0x010fe40000201000 */
[----:B------:R-:W-:Y:S01]  /*0540*/  ISETP.GT.AND P3, PT, R24, -0x1, !P3 ;  /* 0xffffffff1800780c */ /* 0x000fe20005f64270 */
[----:B------:R-:W-:-:S03]  /*0550*/  VIADD R24, R16, 0x5 ;  /* 0x0000000510187836 */ /* 0x000fc60000000000 */
[----:B------:R-:W-:Y:S01]  /*0560*/  PLOP3.LUT P3, PT, P3, P0, PT, 0x80, 0x8 ;  /* 0x000000000008781c */ /* 0x000fe20001f61070 */
[----:B0-----:R-:W-:Y:S01]  /*0570*/  @P4 FFMA R0, R21, R22, R0 ;  /* 0x0000001615004223 */ /* 0x001fe20000000000 */
[C---:B------:R-:W-:Y:S01]  /*0580*/  ISETP.GE.AND P2, PT, R24.reuse, UR10, PT ;  /* 0x0000000a18007c0c */ /* 0x040fe2000bf46270 */
[----:B------:R-:W0:Y:S03]  /*0590*/  @P1 LDC R22, c[0x3][R17+-0x4] ;  /* 0x00ffff0011161b82 */ /* 0x000e260000000800 */
[----:B------:R-:W-:-:S07]  /*05a0*/  ISETP.GT.AND P4, PT, R24, -0x1, !P2 ;  /* 0xffffffff1800780c */ /* 0x000fce0005784270 */
[----:B------:R-:W2:Y:S01]  /*05b0*/  @P3 LDG.E.U8 R21, desc[UR6][R2.64+0x4] ;  /* 0x0000040602153981 */ /* 0x000ea2000c1e1100 */
[----:B------:R-:W-:Y:S01]  /*05c0*/  VIADD R24, R16, 0x7 ;  /* 0x0000000710187836 */ /* 0x000fe20000000000 */
[C---:B------:R-:W-:Y:S02]  /*05d0*/  ISETP.GE.AND P2, PT, R26.reuse, UR10, PT ;  /* 0x0000000a1a007c0c */ /* 0x040fe4000bf46270 */
[----:B------:R-:W-:Y:S02]  /*05e0*/  PLOP3.LUT P4, PT, P4, P0, PT, 0x80, 0x8 ;  /* 0x000000000008781c */ /* 0x000fe40002781070 */
[----:B------:R-:W-:Y:S02]  /*05f0*/  ISETP.GT.AND P2, PT, R26, -0x1, !P2 ;  /* 0xffffffff1a00780c */ /* 0x000fe40005744270 */
[----:B------:R-:W-:Y:S02]  /*0600*/  ISETP.GE.AND P6, PT, R24, UR10, PT ;  /* 0x0000000a18007c0c */ /* 0x000fe4000bfc6270 */
[----:B------:R-:W-:-:S02]  /*0610*/  PLOP3.LUT P2, PT, P2, P0, PT, 0x80, 0x8 ;  /* 0x000000000008781c */ /* 0x000fc40001741070 */
[----:B------:R-:W-:Y:S02]  /*0620*/  ISETP.GT.AND P6, PT, R24, -0x1, !P6 ;  /* 0xffffffff1800780c */ /* 0x000fe400077c4270 */
[----:B-----5:R-:W-:Y:S02]  /*0630*/  @P1 I2FP.F32.U32 R27, R20 ;  /* 0x00000014001b1245 */ /* 0x020fe40000201000 */
[----:B------:R-:W-:Y:S01]  /*0640*/  PLOP3.LUT P6, PT, P6, P0, PT, 0x80, 0x8 ;  /* 0x000000000008781c */ /* 0x000fe200037c1070 */
[----:B------:R-:W3:Y:S02]  /*0650*/  @P4 LDG.E.U8 R20, desc[UR6][R2.64+0x5] ;  /* 0x0000050602144981 */ /* 0x000ee4000c1e1100 */
[----:B0-----:R-:W-:-:S04]  /*0660*/  @P1 FFMA R0, R27, R22, R0 ;  /* 0x000000161b001223 */ /* 0x001fc80000000000 */
[----:B------:R-:W4:Y:S06]  /*0670*/  @P2 LDG.E.U8 R22, desc[UR6][R2.64+0x6] ;  /* 0x0000060602162981 */ /* 0x000f2c000c1e1100 */
[----:B------:R-:W5:Y:S01]  /*0680*/  @P6 LDG.E.U8 R24, desc[UR6][R2.64+0x7] ;  /* 0x0000070602186981 */ /* 0x000f62000c1e1100 */
[----:B------:R-:W0:Y:S01]  /*0690*/  @P3 LDC R26, c[0x3][R17] ;  /* 0x00c00000111a3b82 */ /* 0x000e220000000800 */
[----:B------:R-:W-:Y:S02]  /*06a0*/  VIADD R19, R19, 0x8 ;  /* 0x0000000813137836 */ /* 0x000fe40000000000 */
[----:B------:R-:W-:-:S02]  /*06b0*/  VIADD R18, R18, 0x8 ;  /* 0x0000000812127836 */ /* 0x000fc40000000000 */
[----:B------:R-:W-:Y:S01]  /*06c0*/  VIADD R15, R15, 0x8 ;  /* 0x000000080f0f7836 */ /* 0x000fe20000000000 */
[----:B------:R-:W-:Y:S01]  /*06d0*/  ISETP.NE.AND P1, PT, R19, RZ, PT ;  /* 0x000000ff1300720c */ /* 0x000fe20003f25270 */
[----:B------:R-:W-:Y:S01]  /*06e0*/  VIADD R16, R16, 0x8 ;  /* 0x0000000810107836 */ /* 0x000fe20000000000 */
[----:B------:R-:W1:Y:S01]  /*06f0*/  @P2 LDC R28, c[0x3][R17+0x8] ;  /* 0x00c00200111c2b82 */ /* 0x000e620000000800 */
[----:B------:R-:W-:-:S07]  /*0700*/  VIADD R25, R25, 0x8 ;  /* 0x0000000819197836 */ /* 0x000fce0000000000 */
[----:B------:R-:W1:Y:S01]  /*0710*/  @P6 LDC R29, c[0x3][R17+0xc] ;  /* 0x00c00300111d6b82 */ /* 0x000e620000000800 */
[----:B--2---:R-:W-:-:S05]  /*0720*/  @P3 I2FP.F32.U32 R21, R21 ;  /* 0x0000001500153245 */ /* 0x004fca0000201000 */
[----:B0-----:R-:W-:Y:S02]  /*0730*/  @P3 FFMA R0, R21, R26, R0 ;  /* 0x0000001a15003223 */ /* 0x001fe40000000000 */
[----:B------:R-:W0:Y:S01]  /*0740*/  @P4 LDC R26, c[0x3][R17+0x4] ;  /* 0x00c00100111a4b82 */ /* 0x000e220000000800 */
[----:B---3--:R-:W-:Y:S02]  /*0750*/  @P4 I2FP.F32.U32 R21, R20 ;  /* 0x0000001400154245 */ /* 0x008fe40000201000 */
[----:B----4-:R-:W-:Y:S02]  /*0760*/  @P2 I2FP.F32.U32 R27, R22 ;  /* 0x00000016001b2245 */ /* 0x010fe40000201000 */
[----:B-----5:R-:W-:Y:S01]  /*0770*/  @P6 I2FP.F32.U32 R3, R24 ;  /* 0x0000001800036245 */ /* 0x020fe20000201000 */
[----:B0-----:R-:W-:-:S04]  /*0780*/  @P4 FFMA R0, R21, R26, R0 ;  /* 0x0000001a15004223 */ /* 0x001fc80000000000 */
[----:B-1----:R-:W-:-:S04]  /*0790*/  @P2 FFMA R0, R27, R28, R0 ;  /* 0x0000001c1b002223 */ /* 0x002fc80000000000 */
[----:B------:R-:W-:Y:S01]  /*07a0*/  @P6 FFMA R0, R3, R29, R0 ;  /* 0x0000001d03006223 */ /* 0x000fe20000000000 */
[----:B------:R-:W-:Y:S06]  /*07b0*/  @P1 BRA `(.L_x_4) ;  /* 0xfffffff800d81947 */ /* 0x000fec000383ffff */
[----:B------:R-:W-:-:S07]  /*07c0*/  VIADD R16, R18, 0xfffffffd ;  /* 0xfffffffd12107836 */ /* 0x000fce0000000000 */
.L_x_3:
[----:B------:R-:W-:-:S13]  /*07d0*/  ISETP.NE.AND P1, PT, R23, RZ, PT ;  /* 0x000000ff1700720c */ /* 0x000fda0003f25270 */
[----:B------:R-:W-:Y:S05]  /*07e0*/  @!P1 BRA `(.L_x_5) ;  /* 0x00000004006c9947 */ /* 0x000fea0003800000 */
[----:B------:R-:W-:Y:S01]  /*07f0*/  VIADD R2, R23, 0xffffffff ;  /* 0xffffffff17027836 */ /* 0x000fe20000000000 */
[----:B------:R-:W-:-:S04]  /*0800*/  LOP3.LUT P6, R26, R8, 0x3, RZ, 0xc0, !PT ;  /* 0x00000003081a7812 */ /* 0x000fc800078cc0ff */
[----:B------:R-:W-:-:S13]  /*0810*/  ISETP.GE.U32.AND P1, PT, R2, 0x3, PT ;  /* 0x000000030200780c */ /* 0x000fda0003f26070 */
[----:B------:R-:W-:Y:S05]  /*0820*/  @!P1 BRA `(.L_x_6) ;  /* 0x0000000000a09947 */ /* 0x000fea0003800000 */
[----:B------:R-:W0:Y:S01]  /*0830*/  LDCU UR5, c[0x0][0x394] ;  /* 0x00007280ff0577ac */ /* 0x000e220008000800 */
[----:B------:R-:W-:Y:S01]  /*0840*/  IMAD.IADD R17, R5, 0x1, R16 ;  /* 0x0000000105117824 */ /* 0x000fe200078e0210 */
[----:B------:R-:W1:Y:S03]  /*0850*/  LDCU.64 UR8, c[0x0][0x380] ;  /* 0x00007000ff0877ac */ /* 0x000e660008000a00 */
[C---:B------:R-:W-:Y:S02]  /*0860*/  VIADD R2, R17.reuse, 0x1 ;  /* 0x0000000111027836 */ /* 0x040fe40000000000 */
[C---:B------:R-:W-:Y:S01]  /*0870*/  VIADD R18, R17.reuse, 0x2 ;  /* 0x0000000211127836 */ /* 0x040fe20000000000 */
[----:B0-----:R-:W-:Y:S01]  /*0880*/  ISETP.GE.AND P1, PT, R17, UR5, PT ;  /* 0x0000000511007c0c */ /* 0x001fe2000bf26270 */
[----:B------:R-:W-:Y:S01]  /*0890*/  IMAD R3, R14, UR5, R17 ;  /* 0x000000050e037c24 */ /* 0x000fe2000f8e0211 */
[----:B------:R-:W-:-:S02]  /*08a0*/  ISETP.GE.AND P4, PT, R2, UR5, PT ;  /* 0x0000000502007c0c */ /* 0x000fc4000bf86270 */
[C---:B------:R-:W-:Y:S01]  /*08b0*/  ISETP.GT.AND P1, PT, R17.reuse, -0x1, !P1 ;  /* 0xffffffff1100780c */ /* 0x040fe20004f24270 */
[----:B------:R-:W-:Y:S01]  /*08c0*/  VIADD R17, R17, 0x3 ;  /* 0x0000000311117836 */ /* 0x000fe20000000000 */
[----:B------:R-:W-:Y:S02]  /*08d0*/  ISETP.GT.AND P4, PT, R2, -0x1, !P4 ;  /* 0xffffffff0200780c */ /* 0x000fe40006784270 */
[C---:B-1----:R-:W-:Y:S02]  /*08e0*/  IADD3 R2, P3, PT, R3.reuse, UR8, RZ ;  /* 0x0000000803027c10 */ /* 0x042fe4000ff7e0ff */
[----:B------:R-:W-:Y:S02]  /*08f0*/  ISETP.GE.AND P2, PT, R18, UR5, PT ;  /* 0x0000000512007c0c */ /* 0x000fe4000bf46270 */
[----:B------:R-:W-:Y:S02]  /*0900*/  PLOP3.LUT P1, PT, P1, P0, PT, 0x80, 0x8 ;  /* 0x000000000008781c */ /* 0x000fe40000f21070 */
[----:B------:R-:W-:-:S02]  /*0910*/  LEA.HI.X.SX32 R3, R3, UR9, 0x1, P3 ;  /* 0x0000000903037c11 */ /* 0x000fc400098f0eff */
[----:B------:R-:W-:Y:S02]  /*0920*/  ISETP.GT.AND P2, PT, R18, -0x1, !P2 ;  /* 0xffffffff1200780c */ /* 0x000fe40005744270 */
[C---:B------:R-:W-:Y:S02]  /*0930*/  ISETP.GE.AND P3, PT, R17.reuse, UR5, PT ;  /* 0x0000000511007c0c */ /* 0x040fe4000bf66270 */
[----:B------:R-:W-:Y:S02]  /*0940*/  PLOP3.LUT P4, PT, P4, P0, PT, 0x80, 0x8 ;  /* 0x000000000008781c */ /* 0x000fe40002781070 */
[----:B------:R-:W-:Y:S02]  /*0950*/  ISETP.GT.AND P3, PT, R17, -0x1, !P3 ;  /* 0xffffffff1100780c */ /* 0x000fe40005f64270 */
[----:B------:R-:W-:Y:S01]  /*0960*/  PLOP3.LUT P2, PT, P2, P0, PT, 0x80, 0x8 ;  /* 0x000000000008781c */ /* 0x000fe20001741070 */
[----:B------:R-:W2:Y:S01]  /*0970*/  @P1 LDG.E.U8 R18, desc[UR6][R2.64] ;  /* 0x0000000602121981 */ /* 0x000ea2000c1e1100 */
[----:B------:R-:W-:-:S07]  /*0980*/  PLOP3.LUT P3, PT, P3, P0, PT, 0x80, 0x8 ;  /* 0x000000000008781c */ /* 0x000fce0001f61070 */
[----:B------:R-:W3:Y:S04]  /*0990*/  @P4 LDG.E.U8 R21, desc[UR6][R2.64+0x1] ;  /* 0x0000010602154981 */ /* 0x000ee8000c1e1100 */
[----:B------:R-:W4:Y:S04]  /*09a0*/  @P2 LDG.E.U8 R24, desc[UR6][R2.64+0x2] ;  /* 0x0000020602182981 */ /* 0x000f28000c1e1100 */
[----:B------:R-:W5:Y:S01]  /*09b0*/  @P3 LDG.E.U8 R27, desc[UR6][R2.64+0x3] ;  /* 0x00000306021b3981 */ /* 0x000f62000c1e1100 */
[----:B------:R-:W-:-:S04]  /*09c0*/  IMAD.SHL.U32 R17, R15, 0x4, RZ ;  /* 0x000000040f117824 */ /* 0x000fc800078e00ff */
[----:B------:R-:W0:Y:S08]  /*09d0*/  @P1 LDC R20, c[0x3][R17] ;  /* 0x00c0000011141b82 */ /* 0x000e300000000800 */
[----:B------:R-:W1:Y:S08]  /*09e0*/  @P4 LDC R22, c[0x3][R17+0x4] ;  /* 0x00c0010011164b82 */ /* 0x000e700000000800 */
[----:B------:R-:W5:Y:S08]  /*09f0*/  @P2 LDC R25, c[0x3][R17+0x8] ;  /* 0x00c0020011192b82 */ /* 0x000f700000000800 */
[----:B------:R-:W5:Y:S01]  /*0a00*/  @P3 LDC R28, c[0x3][R17+0xc] ;  /* 0x00c00300111c3b82 */ /* 0x000f620000000800 */
[----:B------:R-:W-:-:S02]  /*0a10*/  VIADD R16, R16, 0x4 ;  /* 0x0000000410107836 */ /* 0x000fc40000000000 */
[----:B------:R-:W-:Y:S01]  /*0a20*/  VIADD R15, R15, 0x4 ;  /* 0x000000040f0f7836 */ /* 0x000fe20000000000 */
[----:B--2---:R-:W-:-:S05]  /*0a30*/  @P1 I2FP.F32.U32 R19, R18 ;  /* 0x0000001200131245 */ /* 0x004fca0000201000 */
[----:B0-----:R-:W-:Y:S01]  /*0a40*/  @P1 FFMA R0, R19, R20, R0 ;  /* 0x0000001413001223 */ /* 0x001fe20000000000 */
[----:B---3--:R-:W-:Y:S02]  /*0a50*/  @P4 I2FP.F32.U32 R21, R21 ;  /* 0x0000001500154245 */ /* 0x008fe40000201000 */
[----:B----4-:R-:W-:-:S03]  /*0a60*/  @P2 I2FP.F32.U32 R19, R24 ;  /* 0x0000001800132245 */ /* 0x010fc60000201000 */
[----:B-1----:R-:W-:Y:S01]  /*0a70*/  @P4 FFMA R0, R21, R22, R0 ;  /* 0x0000001615004223 */ /* 0x002fe20000000000 */
[----:B-----5:R-:W-:-:S03]  /*0a80*/  @P3 I2FP.F32.U32 R27, R27 ;  /* 0x0000001b001b3245 */ /* 0x020fc60000201000 */
[----:B------:R-:W-:-:S04]  /*0a90*/  @P2 FFMA R0, R19, R25, R0 ;  /* 0x0000001913002223 */ /* 0x000fc80000000000 */
[----:B------:R-:W-:-:S07]  /*0aa0*/  @P3 FFMA R0, R27, R28, R0 ;  /* 0x0000001c1b003223 */ /* 0x000fce0000000000 */
.L_x_6:
[----:B------:R-:W-:Y:S05]  /*0ab0*/  @!P6 BRA `(.L_x_5) ;  /* 0x0000000000b8e947 */ /* 0x000fea0003800000 */
[----:B------:R-:W-:Y:S02]  /*0ac0*/  ISETP.NE.AND P1, PT, R26, 0x1, PT ;  /* 0x000000011a00780c */ /* 0x000fe40003f25270 */
[----:B------:R-:W-:-:S04]  /*0ad0*/  LOP3.LUT R2, R8, 0x1, RZ, 0xc0, !PT ;  /* 0x0000000108027812 */ /* 0x000fc800078ec0ff */
[----:B------:R-:W-:-:S07]  /*0ae0*/  ISETP.NE.U32.AND P3, PT, R2, 0x1, PT ;  /* 0x000000010200780c */ /* 0x000fce0003f65070 */
[----:B------:R-:W-:Y:S06]  /*0af0*/  @!P1 BRA `(.L_x_7) ;  /* 0x0000000000609947 */ /* 0x000fec0003800000 */
[----:B------:R-:W0:Y:S01]  /*0b00*/  LDCU UR5, c[0x0][0x394] ;  /* 0x00007280ff0577ac */ /* 0x000e220008000800 */
[----:B------:R-:W-:Y:S01]  /*0b10*/  IMAD.IADD R3, R5, 0x1, R16 ;  /* 0x0000000105037824 */ /* 0x000fe200078e0210 */
[----:B------:R-:W1:Y:S03]  /*0b20*/  LDCU.64 UR8, c[0x0][0x380] ;  /* 0x00007000ff0877ac */ /* 0x000e660008000a00 */
[C---:B------:R-:W-:Y:S01]  /*0b30*/  VIADD R2, R3.reuse, 0x1 ;  /* 0x0000000103027836 */ /* 0x040fe20000000000 */
[----:B0-----:R-:W-:-:S04]  /*0b40*/  ISETP.GE.AND P1, PT, R3, UR5, PT ;  /* 0x0000000503007c0c */ /* 0x001fc8000bf26270 */
[----:B------:R-:W-:Y:S02]  /*0b50*/  ISETP.GE.AND P2, PT, R2, UR5, PT ;  /* 0x0000000502007c0c */ /* 0x000fe4000bf46270 */
[----:B------:R-:W-:Y:S01]  /*0b60*/  ISETP.GT.AND P1, PT, R3, -0x1, !P1 ;  /* 0xffffffff0300780c */ /* 0x000fe20004f24270 */
[----:B------:R-:W-:Y:S01]  /*0b70*/  IMAD R3, R14, UR5, R3 ;  /* 0x000000050e037c24 */ /* 0x000fe2000f8e0203 */
[----:B------:R-:W-:Y:S02]  /*0b80*/  ISETP.GT.AND P2, PT, R2, -0x1, !P2 ;  /* 0xffffffff0200780c */ /* 0x000fe40005744270 */
[----:B------:R-:W-:Y:S02]  /*0b90*/  PLOP3.LUT P1, PT, P1, P0, PT, 0x80, 0x8 ;  /* 0x000000000008781c */ /* 0x000fe40000f21070 */
[----:B-1----:R-:W-:Y:S02]  /*0ba0*/  IADD3 R2, P4, PT, R3, UR8, RZ ;  /* 0x0000000803027c10 */ /* 0x002fe4000ff9e0ff */
[----:B------:R-:W-:-:S02]  /*0bb0*/  PLOP3.LUT P2, PT, P2, P0, PT, 0x80, 0x8 ;  /* 0x000000000008781c */ /* 0x000fc40001741070 */
[----:B------:R-:W-:-:S07]  /*0bc0*/  LEA.HI.X.SX32 R3, R3, UR9, 0x1, P4 ;  /* 0x0000000903037c11 */ /* 0x000fce000a0f0eff */
[----:B------:R-:W2:Y:S04]  /*0bd0*/  @P1 LDG.E.U8 R17, desc[UR6][R2.64] ;  /* 0x0000000602111981 */ /* 0x000ea8000c1e1100 */
[----:B------:R-:W3:Y:S01]  /*0be0*/  @P2 LDG.E.U8 R19, desc[UR6][R2.64+0x1] ;  /* 0x0000010602132981 */ /* 0x000ee2000c1e1100 */
[C---:B------:R-:W-:Y:S02]  /*0bf0*/  IMAD.SHL.U32 R21, R15.reuse, 0x4, RZ ;  /* 0x000000040f157824 */ /* 0x040fe400078e00ff */
[----:B------:R-:W-:Y:S02]  /*0c00*/  VIADD R15, R15, 0x2 ;  /* 0x000000020f0f7836 */ /* 0x000fe40000000000 */
[----:B------:R-:W0:Y:S01]  /*0c10*/  @P1 LDC R18, c[0x3][R21] ;  /* 0x00c0000015121b82 */ /* 0x000e220000000800 */
[----:B------:R-:W-:-:S07]  /*0c20*/  VIADD R16, R16, 0x2 ;  /* 0x0000000210107836 */ /* 0x000fce0000000000 */
[----:B------:R-:W1:Y:S01]  /*0c30*/  @P2 LDC R20, c[0x3][R21+0x4] ;  /* 0x00c0010015142b82 */ /* 0x000e620000000800 */
[----:B--2---:R-:W-:Y:S02]  /*0c40*/  @P1 I2FP.F32.U32 R17, R17 ;  /* 0x0000001100111245 */ /* 0x004fe40000201000 */
[----:B---3--:R-:W-:-:S03]  /*0c50*/  @P2 I2FP.F32.U32 R19, R19 ;  /* 0x0000001300132245 */ /* 0x008fc60000201000 */
[----:B0-----:R-:W-:-:S04]  /*0c60*/  @P1 FFMA R0, R17, R18, R0 ;  /* 0x0000001211001223 */ /* 0x001fc80000000000 */
[----:B-1----:R-:W-:-:S07]  /*0c70*/  @P2 FFMA R0, R19, R20, R0 ;  /* 0x0000001413002223 */ /* 0x002fce0000000000 */
.L_x_7:
[----:B------:R-:W-:Y:S05]  /*0c80*/  @P3 BRA `(.L_x_5) ;  /* 0x0000000000443947 */ /* 0x000fea0003800000 */
[----:B------:R-:W0:Y:S01]  /*0c90*/  LDCU UR5, c[0x0][0x394] ;  /* 0x00007280ff0577ac */ /* 0x000e220008000800 */
[----:B------:R-:W-:Y:S01]  /*0ca0*/  IMAD.IADD R3, R5, 0x1, R16 ;  /* 0x0000000105037824 */ /* 0x000fe200078e0210 */
[----:B------:R-:W-:Y:S04]  /*0cb0*/  BSSY.RECONVERGENT B0, `(.L_x_5) ;  /* 0x000000e000007945 */ /* 0x000fe80003800200 */
[----:B0-----:R-:W-:-:S04]  /*0cc0*/  ISETP.GE.AND P1, PT, R3, UR5, PT ;  /* 0x0000000503007c0c */ /* 0x001fc8000bf26270 */
[----:B------:R-:W-:-:S04]  /*0cd0*/  ISETP.GT.AND P1, PT, R3, -0x1, !P1 ;  /* 0xffffffff0300780c */ /* 0x000fc80004f24270 */
[----:B------:R-:W-:-:S13]  /*0ce0*/  PLOP3.LUT P1, PT, P1, P0, PT, 0x80, 0x8 ;  /* 0x000000000008781c */ /* 0x000fda0000f21070 */
[----:B------:R-:W-:Y:S05]  /*0cf0*/  @!P1 BRA `(.L_x_8) ;  /* 0x0000000000249947 */ /* 0x000fea0003800000 */
[----:B------:R-:W0:Y:S01]  /*0d00*/  LDCU.64 UR8, c[0x0][0x380] ;  /* 0x00007000ff0877ac */ /* 0x000e220008000a00 */
[----:B------:R-:W-:-:S05]  /*0d10*/  IMAD R14, R14, UR5, R3 ;  /* 0x000000050e0e7c24 */ /* 0x000fca000f8e0203 */
[----:B0-----:R-:W-:-:S04]  /*0d20*/  IADD3 R2, P0, PT, R14, UR8, RZ ;  /* 0x000000080e027c10 */ /* 0x001fc8000ff1e0ff */
[----:B------:R-:W-:-:S05]  /*0d30*/  LEA.HI.X.SX32 R3, R14, UR9, 0x1, P0 ;  /* 0x000000090e037c11 */ /* 0x000fca00080f0eff */
[----:B------:R-:W2:Y:S01]  /*0d40*/  LDG.E.U8 R2, desc[UR6][R2.64] ;  /* 0x0000000602027981 */ /* 0x000ea2000c1e1100 */
[----:B------:R-:W-:-:S06]  /*0d50*/  IMAD.SHL.U32 R14, R15, 0x4, RZ ;  /* 0x000000040f0e7824 */ /* 0x000fcc00078e00ff */
[----:B------:R-:W0:Y:S01]  /*0d60*/  LDC R14, c[0x3][R14] ;  /* 0x00c000000e0e7b82 */ /* 0x000e220000000800 */
[----:B--2---:R-:W-:-:S05]  /*0d70*/  I2FP.F32.U32 R15, R2 ;  /* 0x00000002000f7245 */ /* 0x004fca0000201000 */
[----:B0-----:R-:W-:-:S07]  /*0d80*/  FFMA R0, R15, R14, R0 ;  /* 0x0000000e0f007223 */ /* 0x001fce0000000000 */
.L_x_8:
[----:B------:R-:W-:Y:S05]  /*0d90*/  BSYNC.RECONVERGENT B0 ;  /* 0x0000000000007941 */ /* 0x000fea0003800200 */
.L_x_5:
[----:B------:R-:W-:Y:S01]  /*0da0*/  IMAD.IADD R11, R8, 0x1, R11 ;  /* 0x00000001080b7824 */ /* 0x000fe200078e020b */
[----:B------:R-:W-:Y:S06]  /*0db0*/  @P5 BRA `(.L_x_9) ;  /* 0xfffffff4000c5947 */ /* 0x000fec000383ffff */
.L_x_2:
[----:B------:R-:W0:Y:S01]  /*0dc0*/  LDCU UR5, c[0x0][0x394] ;  /* 0x00007280ff0577ac */ /* 0x000e220008000800 */
[----:B------:R-:W1:Y:S01]  /*0dd0*/  F2I.U32.TRUNC.NTZ R7, R0 ;  /* 0x0000000000077305 */ /* 0x000e62000020f000 */
[----:B------:R-:W2:Y:S01]  /*0de0*/  LDCU.64 UR8, c[0x0][0x388] ;  /* 0x00007100ff0877ac */ /* 0x000ea20008000a00 */
[----:B0-----:R-:W-:-:S05]  /*0df0*/  IMAD R4, R4, UR5, R5 ;  /* 0x0000000504047c24 */ /* 0x001fca000f8e0205 */
[----:B--2---:R-:W-:-:S04]  /*0e00*/  IADD3 R2, P0, PT, R4, UR8, RZ ;  /* 0x0000000804027c10 */ /* 0x004fc8000ff1e0ff */
[----:B------:R-:W-:-:S05]  /*0e10*/  LEA.HI.X.SX32 R3, R4, UR9, 0x1, P0 ;  /* 0x0000000904037c11 */ /* 0x000fca00080f0eff */
[----:B-1----:R-:W-:Y:S01]  /*0e20*/  STG.E.U8 desc[UR6][R2.64], R7 ;  /* 0x0000000702007986 */ /* 0x002fe2000c101106 */
[----:B------:R-:W-:Y:S05]  /*0e30*/  EXIT ;  /* 0x000000000000794d */ /* 0x000fea0003800000 */
.L_x_10:
        /* <DEDUP_REMOVED lines=12> */
.L_x_24:


//--------------------- .text._Z17shared_box_filterPKhPhiii --------------------------
	.section	.text._Z17shared_box_filterPKhPhiii,"ax",@progbits
	.align	128
        .global         _Z17shared_box_filterPKhPhiii
        .type           _Z17shared_box_filterPKhPhiii,@function
        .size           _Z17shared_box_filterPKhPhiii,(.L_x_25 - _Z17shared_box_filterPKhPhiii)
        .other          _Z17shared_box_filterPKhPhiii,@"STO_CUDA_ENTRY STV_DEFAULT"
_Z17shared_box_filterPKhPhiii:
.text._Z17shared_box_filterPKhPhiii:
        /* <DEDUP_REMOVED lines=10> */
[----:B-1----:R-:W-:-:S05]  /*00a0*/  IMAD R3, R3, UR4, R4 ;  /* 0x0000000403037c24 */ /* 0x002fca000f8e0204 */
[----:B------:R-:W-:Y:S01]  /*00b0*/  ISETP.GE.OR P0, PT, R3, UR7, P0 ;  /* 0x0000000703007c0c */ /* 0x000fe20008706670 */
[----:B------:R-:W-:-:S12]  /*00c0*/  IMAD R3, R2, UR7, R3 ;  /* 0x0000000702037c24 */ /* 0x000fd8000f8e0203 */
[----:B------:R-:W-:Y:S05]  /*00d0*/  @P0 EXIT ;  /* 0x000000000000094d */ /* 0x000fea0003800000 */
[----:B------:R-:W-:Y:S01]  /*00e0*/  ISETP.NE.AND P0, PT, R0, RZ, PT ;  /* 0x000000ff0000720c */ /* 0x000fe20003f05270 */
[----:B------:R-:W0:-:S12]  /*00f0*/  LDCU.64 UR4, c[0x0][0x358] ;  /* 0x00006b00ff0477ac */ /* 0x000e180008000a00 */
[----:B------:R-:W1:Y:S01]  /*0100*/  @!P0 LDC.64 R6, c[0x0][0x380] ;  /* 0x0000e000ff068b82 */ /* 0x000e620000000a00 */
[----:B------:R-:W-:Y:S02]  /*0110*/  @!P0 SHF.R.S32.HI R2, RZ, 0x1f, R3 ;  /* 0x0000001fff028819 */ /* 0x000fe40000011403 */
[----:B-1----:R-:W-:-:S04]  /*0120*/  @!P0 IADD3 R6, P1, PT, R3, R6, RZ ;  /* 0x0000000603068210 */ /* 0x002fc80007f3e0ff */
[----:B------:R-:W-:-:S05]  /*0130*/  @!P0 IADD3.X R7, PT, PT, R2, R7, RZ, P1, !PT ;  /* 0x0000000702078210 */ /* 0x000fca0000ffe4ff */
[----:B0-----:R-:W2:Y:S01]  /*0140*/  @!P0 LDG.E.U8 R6, desc[UR4][R6.64] ;  /* 0x0000000406068981 */ /* 0x001ea2000c1e1100 */
[----:B------:R-:W-:Y:S01]  /*0150*/  MOV R5, 0x400 ;  /* 0x0000040000057802 */ /* 0x000fe20000000f00 */
[----:B------:R-:W-:Y:S04]  /*0160*/  BSSY.RECONVERGENT B0, `(.L_x_11) ;  /* 0x0000056000007945 */ /* 0x000fe80003800200 */
[----:B------:R-:W-:Y:S01]  /*0170*/  BSSY.RELIABLE B1, `(.L_x_12) ;  /* 0x0000030000017945 */ /* 0x000fe20003800100 */
[----:B------:R-:W0:Y:S02]  /*0180*/  S2R R8, SR_CgaCtaId ;  /* 0x0000000000087919 */ /* 0x000e240000008800 */
[----:B0-----:R-:W-:-:S04]  /*0190*/  LEA R9, R8, R5, 0x18 ;  /* 0x0000000508097211 */ /* 0x001fc800078ec0ff */
[----:B------:R-:W-:Y:S01]  /*01a0*/  LEA R8, R4, R9, 0x2 ;  /* 0x0000000904087211 */ /* 0x000fe200078e10ff */
[----:B------:R-:W-:Y:S01]  /*01b0*/  IMAD R5, R0, 0x90, R9 ;  /* 0x0000009000057824 */ /* 0x000fe200078e0209 */
[----:B--2---:R-:W0:Y:S03]  /*01c0*/  @!P0 I2F.U16 R11, R6 ;  /* 0x00000006000b8306 */ /* 0x004e260000101000 */
[----:B0-----:R0:W-:Y:S04]  /*01d0*/  @!P0 STS [R8+0x8], R11 ;  /* 0x0000080b08008388 */ /* 0x0011e80000000800 */
[----:B------:R0:W-:Y:S01]  /*01e0*/  @!P0 STS [R8+0x98], R11 ;  /* 0x0000980b08008388 */ /* 0x0001e20000000800 */
[----:B------:R-:W-:Y:S05]  /*01f0*/  @!P0 BRA `(.L_x_13) ;  /* 0x0000000000588947 */ /* 0x000fea0003800000 */
[----:B------:R-:W-:-:S13]  /*0200*/  ISETP.NE.AND P1, PT, R4, RZ, PT ;  /* 0x000000ff0400720c */ /* 0x000fda0003f25270 */
[----:B------:R-:W-:Y:S05]  /*0210*/  @P1 BRA `(.L_x_14) ;  /* 0x0000000000241947 */ /* 0x000fea0003800000 */
[----:B------:R-:W1:Y:S01]  /*0220*/  LDCU.64 UR6, c[0x0][0x380] ;  /* 0x00007000ff0677ac */ /* 0x000e620008000a00 */
[----:B------:R-:W-:Y:S02]  /*0230*/  SHF.R.S32.HI R2, RZ, 0x1f, R3 ;  /* 0x0000001fff027819 */ /* 0x000fe40000011403 */
[----:B-1----:R-:W-:-:S04]  /*0240*/  IADD3 R6, P0, PT, R3, UR6, RZ ;  /* 0x0000000603067c10 */ /* 0x002fc8000ff1e0ff */
[----:B------:R-:W-:-:S05]  /*0250*/  IADD3.X R7, PT, PT, R2, UR7, RZ, P0, !PT ;  /* 0x0000000702077c10 */ /* 0x000fca00087fe4ff */
[----:B------:R-:W2:Y:S02]  /*0260*/  LDG.E.U8 R6, desc[UR4][R6.64] ;  /* 0x0000000406067981 */ /* 0x000ea4000c1e1100 */
[----:B--2---:R-:W0:Y:S02]  /*0270*/  I2F.U16 R10, R6 ;  /* 0x00000006000a7306 */ /* 0x004e240000101000 */
[----:B0-----:R-:W-:-:S05]  /*0280*/  IMAD.MOV.U32 R11, RZ, RZ, R10 ;  /* 0x000000ffff0b7224 */ /* 0x001fca00078e000a */
[----:B------:R0:W-:Y:S01]  /*0290*/  STS.64 [R5+0x120], R10 ;  /* 0x0001200a05007388 */ /* 0x0001e20000000a00 */
[----:B------:R-:W-:Y:S05]  /*02a0*/  BRA `(.L_x_15) ;  /* 0x0000000000647947 */ /* 0x000fea0003800000 */
.L_x_14:
[----:B------:R-:W-:-:S13]  /*02b0*/  ISETP.NE.AND P1, PT, R0, 0x1f, PT ;  /* 0x0000001f0000780c */ /* 0x000fda0003f25270 */
[----:B------:R-:W-:Y:S05]  /*02c0*/  @P1 BREAK.RELIABLE B1 ;  /* 0x0000000000011942 */ /* 0x000fea0003800100 */
[----:B------:R-:W-:Y:S05]  /*02d0*/  @P1 BRA `(.L_x_16) ;  /* 0x0000000000a01947 */ /* 0x000fea0003800000 */
[----:B------:R-:W1:Y:S01]  /*02e0*/  LDCU.64 UR6, c[0x0][0x380] ;  /* 0x00007000ff0677ac */ /* 0x000e620008000a00 */
[----:B------:R-:W-:Y:S02]  /*02f0*/  SHF.R.S32.HI R2, RZ, 0x1f, R3 ;  /* 0x0000001fff027819 */ /* 0x000fe40000011403 */
[----:B-1----:R-:W-:-:S04]  /*0300*/  IADD3 R6, P1, PT, R3, UR6, RZ ;  /* 0x0000000603067c10 */ /* 0x002fc8000ff3e0ff */
[----:B------:R-:W-:-:S05]  /*0310*/  IADD3.X R7, PT, PT, R2, UR7, RZ, P1, !PT ;  /* 0x0000000702077c10 */ /* 0x000fca0008ffe4ff */
[----:B------:R-:W0:Y:S02]  /*0320*/  LDG.E.U8 R6, desc[UR4][R6.64] ;  /* 0x0000000406067981 */ /* 0x000e24000c1e1100 */
[----:B0-----:R-:W0:Y:S02]  /*0330*/  I2F.U16 R11, R6 ;  /* 0x00000006000b7306 */ /* 0x001e240000101000 */
[----:B0-----:R1:W-:Y:S04]  /*0340*/  STS [R8+0x1328], R11 ;  /* 0x0013280b08007388 */ /* 0x0013e80000000800 */
[----:B------:R1:W-:Y:S02]  /*0350*/  STS [R8+0x13b8], R11 ;  /* 0x0013b80b08007388 */ /* 0x0003e40000000800 */
.L_x_13:
[----:B------:R-:W-:-:S13]  /*0360*/  ISETP.NE.AND P1, PT, R4, 0x1f, PT ;  /* 0x0000001f0400780c */ /* 0x000fda0003f25270 */
[----:B------:R-:W-:Y:S05]  /*0370*/  @!P1 BREAK.RELIABLE B1 ;  /* 0x0000000000019942 */ /* 0x000fea0003800100 */
[----:B------:R-:W-:Y:S05]  /*0380*/  @!P1 BRA `(.L_x_17) ;  /* 0x0000000000549947 */ /* 0x000fea0003800000 */
[----:B------:R-:W-:-:S13]  /*0390*/  ISETP.NE.AND P1, PT, R4, RZ, PT ;  /* 0x000000ff0400720c */ /* 0x000fda0003f25270 */
[----:B------:R-:W-:Y:S05]  /*03a0*/  @P1 BREAK.RELIABLE B1 ;  /* 0x0000000000011942 */ /* 0x000fea0003800100 */
[----:B------:R-:W-:Y:S05]  /*03b0*/  @P1 BRA `(.L_x_18) ;  /* 0x0000000000c01947 */ /* 0x000fea0003800000 */
[----:B------:R-:W0:Y:S01]  /*03c0*/  @!P0 I2F.U16 R10, R6 ;  /* 0x00000006000a8306 */ /* 0x000e220000101000 */
[----:B------:R-:W-:Y:S05]  /*03d0*/  @!P0 BREAK.RELIABLE B1 ;  /* 0x0000000000018942 */ /* 0x000fea0003800100 */
[-C--:B01----:R-:W-:Y:S01]  /*03e0*/  MOV R11, R10.reuse ;  /* 0x0000000a000b7202 */ /* 0x083fe20000000f00 */
[----:B------:R-:W-:Y:S01]  /*03f0*/  IMAD.MOV.U32 R12, RZ, RZ, R10 ;  /* 0x000000ffff0c7224 */ /* 0x000fe200078e000a */
[----:B------:R-:W-:-:S03]  /*0400*/  MOV R13, R10 ;  /* 0x0000000a000d7202 */ /* 0x000fc60000000f00 */
[----:B------:R2:W-:Y:S04]  /*0410*/  @!P0 STS.64 [R9], R10 ;  /* 0x0000000a09008388 */ /* 0x0005e80000000a00 */
[----:B------:R2:W-:Y:S01]  /*0420*/  @!P0 STS.64 [R9+0x90], R12 ;  /* 0x0000900c09008388 */ /* 0x0005e20000000a00 */
[----:B------:R-:W-:Y:S05]  /*0430*/  @!P0 BRA `(.L_x_18) ;  /* 0x0000000000a08947 */ /* 0x000fea0003800000 */
.L_x_15:
[----:B------:R-:W-:-:S13]  /*0440*/  ISETP.NE.AND P0, PT, R0, 0x1f, PT ;  /* 0x0000001f0000780c */ /* 0x000fda0003f05270 */
[----:B------:R-:W-:Y:S05]  /*0450*/  @P0 BREAK.RELIABLE B1 ;  /* 0x0000000000010942 */ /* 0x000fea0003800100 */
[----:B------:R-:W-:Y:S05]  /*0460*/  @P0 BRA `(.L_x_18) ;  /* 0x0000000000940947 */ /* 0x000fea0003800000 */
[----:B------:R-:W-:Y:S05]  /*0470*/  BSYNC.RELIABLE B1 ;  /* 0x0000000000017941 */ /* 0x000fea0003800100 */
.L_x_12:
[----:B------:R-:W1:Y:S02]  /*0480*/  I2F.U16 R7, R6 ;  /* 0x0000000600077306 */ /* 0x000e640000101000 */
[----:B-1----:R3:W-:Y:S04]  /*0490*/  STS [R8+0x13b0], R7 ;  /* 0x0013b00708007388 */ /* 0x0027e80000000800 */
[----:B------:R3:W-:Y:S04]  /*04a0*/  STS [R8+0x1320], R7 ;  /* 0x0013200708007388 */ /* 0x0007e80000000800 */
[----:B------:R3:W-:Y:S04]  /*04b0*/  STS [R8+0x13b4], R7 ;  /* 0x0013b40708007388 */ /* 0x0007e80000000800 */
[----:B------:R3:W-:Y:S01]  /*04c0*/  STS [R8+0x1324], R7 ;  /* 0x0013240708007388 */ /* 0x0007e20000000800 */
[----:B------:R-:W-:Y:S05]  /*04d0*/  BRA `(.L_x_18) ;  /* 0x0000000000787947 */ /* 0x000fea0003800000 */
.L_x_17:
[----:B------:R-:W-:Y:S05]  /*04e0*/  @P0 BRA `(.L_x_19) ;  /* 0x00000000005c0947 */ /* 0x000fea0003800000 */
[----:B------:R-:W0:Y:S02]  /*04f0*/  I2F.U16 R10, R6 ;  /* 0x00000006000a7306 */ /* 0x000e240000101000 */
[--C-:B01----:R-:W-:Y:S01]  /*0500*/  IMAD.MOV.U32 R11, RZ, RZ, R10.reuse ;  /* 0x000000ffff0b7224 */ /* 0x103fe200078e000a */
[----:B------:R-:W-:Y:S01]  /*0510*/  MOV R12, R10 ;  /* 0x0000000a000c7202 */ /* 0x000fe20000000f00 */
[----:B------:R-:W-:-:S03]  /*0520*/  IMAD.MOV.U32 R13, RZ, RZ, R10 ;  /* 0x000000ffff0d7224 */ /* 0x000fc600078e000a */
[----:B------:R0:W-:Y:S04]  /*0530*/  STS.64 [R9+0x88], R10 ;  /* 0x0000880a09007388 */ /* 0x0001e80000000a00 */
[----:B------:R0:W-:Y:S01]  /*0540*/  STS.64 [R9+0x118], R12 ;  /* 0x0001180c09007388 */ /* 0x0001e20000000a00 */
[----:B------:R-:W-:Y:S05]  /*0550*/  BRA `(.L_x_18) ;  /* 0x0000000000587947 */ /* 0x000fea0003800000 */
.L_x_16:
[----:B------:R-:W-:-:S13]  /*0560*/  ISETP.NE.AND P0, PT, R4, 0x1f, PT ;  /* 0x0000001f0400780c */ /* 0x000fda0003f05270 */
[----:B------:R-:W-:Y:S05]  /*0570*/  @!P0 BRA `(.L_x_20) ;  /* 0x0000000000188947 */ /* 0x000fea0003800000 */
[----:B------:R-:W1:Y:S01]  /*0580*/  LDCU.64 UR6, c[0x0][0x380] ;  /* 0x00007000ff0677ac */ /* 0x000e620008000a00 */
[----:B------:R-:W-:Y:S02]  /*0590*/  SHF.R.S32.HI R2, RZ, 0x1f, R3 ;  /* 0x0000001fff027819 */ /* 0x000fe40000011403 */
[----:B-1----:R-:W-:-:S04]  /*05a0*/  IADD3 R6, P0, PT, R3, UR6, RZ ;  /* 0x0000000603067c10 */ /* 0x002fc8000ff1e0ff */
[----:B------:R-:W-:-:S05]  /*05b0*/  IADD3.X R7, PT, PT, R2, UR7, RZ, P0, !PT ;  /* 0x0000000702077c10 */ /* 0x000fca00087fe4ff */
[----:B------:R1:W5:Y:S01]  /*05c0*/  LDG.E.U8 R6, desc[UR4][R6.64] ;  /* 0x0000000406067981 */ /* 0x000362000c1e1100 */
[----:B------:R-:W-:Y:S05]  /*05d0*/  BRA `(.L_x_18) ;  /* 0x0000000000387947 */ /* 0x000fea0003800000 */
.L_x_20:
[----:B------:R-:W1:Y:S01]  /*05e0*/  LDCU.64 UR6, c[0x0][0x380] ;  /* 0x00007000ff0677ac */ /* 0x000e620008000a00 */
[----:B------:R-:W-:Y:S02]  /*05f0*/  SHF.R.S32.HI R2, RZ, 0x1f, R3 ;  /* 0x0000001fff027819 */ /* 0x000fe40000011403 */
[----:B-1----:R-:W-:-:S04]  /*0600*/  IADD3 R6, P0, PT, R3, UR6, RZ ;  /* 0x0000000603067c10 */ /* 0x002fc8000ff1e0ff */
[----:B------:R-:W-:-:S05]  /*0610*/  IADD3.X R7, PT, PT, R2, UR7, RZ, P0, !PT ;  /* 0x0000000702077c10 */ /* 0x000fca00087fe4ff */
[----:B------:R-:W2:Y:S02]  /*0620*/  LDG.E.U8 R6, desc[UR4][R6.64] ;  /* 0x0000000406067981 */ /* 0x000ea4000c1e1100 */
[----:B--2---:R-:W0:Y:S02]  /*0630*/  I2F.U16 R10, R6 ;  /* 0x00000006000a7306 */ /* 0x004e240000101000 */
[----:B0-----:R-:W-:-:S05]  /*0640*/  MOV R11, R10 ;  /* 0x0000000a000b7202 */ /* 0x001fca0000000f00 */
[----:B------:R0:W-:Y:S02]  /*0650*/  STS.64 [R5+0x1a8], R10 ;  /* 0x0001a80a05007388 */ /* 0x0001e40000000a00 */
.L_x_19:
[----:B------:R-:W-:-:S13]  /*0660*/  ISETP.NE.AND P0, PT, R0, 0x1f, PT ;  /* 0x0000001f0000780c */ /* 0x000fda0003f05270 */
[----:B------:R-:W2:Y:S02]  /*0670*/  @!P0 I2F.U16 R0, R6 ;  /* 0x0000000600008306 */ /* 0x000ea40000101000 */
[----:B--2---:R4:W-:Y:S04]  /*0680*/  @!P0 STS [R9+0x143c], R0 ;  /* 0x00143c0009008388 */ /* 0x0049e80000000800 */
[----:B------:R4:W-:Y:S04]  /*0690*/  @!P0 STS [R9+0x13ac], R0 ;  /* 0x0013ac0009008388 */ /* 0x0009e80000000800 */
[----:B------:R4:W-:Y:S04]  /*06a0*/  @!P0 STS [R9+0x1438], R0 ;  /* 0x0014380009008388 */ /* 0x0009e80000000800 */
[----:B------:R4:W-:Y:S02]  /*06b0*/  @!P0 STS [R9+0x13a8], R0 ;  /* 0x0013a80009008388 */ /* 0x0009e40000000800 */
.L_x_18:
[----:B------:R-:W-:Y:S05]  /*06c0*/  BSYNC.RECONVERGENT B0 ;  /* 0x0000000000007941 */ /* 0x000fea0003800200 */
.L_x_11:
[----:B------:R-:W-:Y:S05]  /*06d0*/  WARPSYNC.ALL ;  /* 0x0000000000007948 */ /* 0x000fea0003800000 */
[----:B-1-3-5:R-:W1:Y:S01]  /*06e0*/  I2F.U16 R7, R6 ;  /* 0x0000000600077306 */ /* 0x02ae620000101000 */
[----:B------:R-:W-:Y:S01]  /*06f0*/  IMAD R4, R4, 0x4, R5 ;  /* 0x0000000404047824 */ /* 0x000fe200078e0205 */
[----:B------:R-:W3:Y:S01]  /*0700*/  LDCU.128 UR8, c[0x3][URZ] ;  /* 0x00c00000ff0877ac */ /* 0x000ee20008000c00 */
[----:B------:R-:W3:Y:S01]  /*0710*/  LDCU.128 UR12, c[0x3][0x10] ;  /* 0x00c00200ff0c77ac */ /* 0x000ee20008000c00 */
[----:B------:R-:W3:Y:S02]  /*0720*/  LDCU UR6, c[0x3][0x60] ;  /* 0x00c00c00ff0677ac */ /* 0x000ee40008000800 */
[----:B-1----:R-:W-:Y:S01]  /*0730*/  STS [R4+0x128], R7 ;  /* 0x0001280704007388 */ /* 0x002fe20000000800 */
[----:B------:R-:W-:Y:S06]  /*0740*/  BAR.SYNC.DEFER_BLOCKING 0x0 ;  /* 0x0000000000007b1d */ /* 0x000fec0000010000 */
[----:B----4-:R-:W3:Y:S04]  /*0750*/  LDS R0, [R4] ;  /* 0x0000000004007984 */ /* 0x010ee80000000800 */
[----:B0-2---:R-:W0:Y:S04]  /*0760*/  LDS R9, [R4+0x4] ;  /* 0x0000040004097984 */ /* 0x005e280000000800 */
[----:B------:R-:W1:Y:S04]  /*0770*/  LDS R8, [R4+0x8] ;  /* 0x0000080004087984 */ /* 0x000e680000000800 */
[----:B------:R-:W2:Y:S04]  /*0780*/  LDS R11, [R4+0xc] ;  /* 0x00000c00040b7984 */ /* 0x000ea80000000800 */
[----:B------:R-:W4:Y:S04]  /*0790*/  LDS R10, [R4+0x10] ;  /* 0x00001000040a7984 */ /* 0x000f280000000800 */
[----:B------:R-:W4:Y:S04]  /*07a0*/  LDS R13, [R4+0x90] ;  /* 0x00009000040d7984 */ /* 0x000f280000000800 */
[----:B------:R-:W4:Y:S04]  /*07b0*/  LDS R12, [R4+0x94] ;  /* 0x00009400040c7984 */ /* 0x000f280000000800 */
[----:B------:R-:W4:Y:S04]  /*07c0*/  LDS R15, [R4+0x98] ;  /* 0x00009800040f7984 */ /* 0x000f280000000800 */
[----:B------:R-:W4:Y:S04]  /*07d0*/  LDS R14, [R4+0x9c] ;  /* 0x00009c00040e7984 */ /* 0x000f280000000800 */
[----:B------:R-:W4:Y:S01]  /*07e0*/  LDS R5, [R4+0xa0] ;  /* 0x0000a00004057984 */ /* 0x000f220000000800 */
[----:B---3--:R-:W-:-:S03]  /*07f0*/  FFMA R6, R0, UR8, RZ ;  /* 0x0000000800067c23 */ /* 0x008fc600080000ff */
[----:B------:R-:W-:Y:S01]  /*0800*/  LDS R7, [R4+0x128] ;  /* 0x0001280004077984 */ /* 0x000fe20000000800 */
[----:B0-----:R-:W-:-:S03]  /*0810*/  FFMA R9, R9, UR9, R6 ;  /* 0x0000000909097c23 */ /* 0x001fc60008000006 */
[----:B------:R-:W0:Y:S01]  /*0820*/  LDS R0, [R4+0x120] ;  /* 0x0001200004007984 */ /* 0x000e220000000800 */
[----:B-1----:R-:W-:-:S03]  /*0830*/  FFMA R8, R8, UR10, R9 ;  /* 0x0000000a08087c23 */ /* 0x002fc60008000009 */
[----:B------:R-:W1:Y:S01]  /*0840*/  LDS R6, [R4+0x124] ;  /* 0x0001240004067984 */ /* 0x000e620000000800 */
[----:B--2---:R-:W-:Y:S01]  /*0850*/  FFMA R11, R11, UR11, R8 ;  /* 0x0000000b0b0b7c23 */ /* 0x004fe20008000008 */
[----:B------:R-:W2:Y:S02]  /*0860*/  LDCU.128 UR8, c[0x3][0x20] ;  /* 0x00c00400ff0877ac */ /* 0x000ea40008000c00 */
[----:B------:R-:W3:Y:S01]  /*0870*/  LDS R8, [R4+0x12c] ;  /* 0x00012c0004087984 */ /* 0x000ee20000000800 */
[----:B----4-:R-:W-:-:S03]  /*0880*/  FFMA R10, R10, UR12, R11 ;  /* 0x0000000c0a0a7c23 */ /* 0x010fc6000800000b */
[----:B------:R-:W4:Y:S01]  /*0890*/  LDS R9, [R4+0x130] ;  /* 0x0001300004097984 */ /* 0x000f220000000800 */
[----:B------:R-:W-:-:S03]  /*08a0*/  FFMA R13, R13, UR13, R10 ;  /* 0x0000000d0d0d7c23 */ /* 0x000fc6000800000a */
[----:B------:R-:W4:Y:S01]  /*08b0*/  LDS R10, [R4+0x1b0] ;  /* 0x0001b000040a7984 */ /* 0x000f220000000800 */
[----:B------:R-:W-:-:S03]  /*08c0*/  FFMA R12, R12, UR14, R13 ;  /* 0x0000000e0c0c7c23 */ /* 0x000fc6000800000d */
[----:B------:R-:W4:Y:S01]  /*08d0*/  LDS R11, [R4+0x1b4] ;  /* 0x0001b400040b7984 */ /* 0x000f220000000800 */
[----:B------:R-:W-:Y:S01]  /*08e0*/  FFMA R15, R15, UR15, R12 ;  /* 0x0000000f0f0f7c23 */ /* 0x000fe2000800000c */
[----:B------:R-:W1:Y:S02]  /*08f0*/  LDCU.128 UR12, c[0x3][0x30] ;  /* 0x00c00600ff0c77ac */ /* 0x000e640008000c00 */
[----:B------:R-:W4:Y:S01]  /*0900*/  LDS R12, [R4+0x1b8] ;  /* 0x0001b800040c7984 */ /* 0x000f220000000800 */
[----:B--2---:R-:W-:-:S03]  /*0910*/  FFMA R14, R14, UR8, R15 ;  /* 0x000000080e0e7c23 */ /* 0x004fc6000800000f */
[----:B------:R-:W2:Y:S01]  /*0920*/  LDS R16, [R4+0x1bc] ;  /* 0x0001bc0004107984 */ /* 0x000ea20000000800 */
[----:B------:R-:W-:-:S03]  /*0930*/  FFMA R5, R5, UR9, R14 ;  /* 0x0000000905057c23 */ /* 0x000fc6000800000e */
[----:B------:R-:W2:Y:S04]  /*0940*/  LDS R14, [R4+0x1c0] ;  /* 0x0001c000040e7984 */ /* 0x000ea80000000800 */
[----:B------:R-:W-:Y:S01]  /*0950*/  LDS R13, [R4+0x248] ;  /* 0x00024800040d7984 */ /* 0x000fe20000000800 */
[----:B0-----:R-:W-:-:S03]  /*0960*/  FFMA R5, R0, UR10, R5 ;  /* 0x0000000a00057c23 */ /* 0x001fc60008000005 */
[----:B------:R-:W-:Y:S01]  /*0970*/  LDS R15, [R4+0x250] ;  /* 0x00025000040f7984 */ /* 0x000fe20000000800 */
[----:B-1----:R-:W-:-:S03]  /*0980*/  FFMA R6, R6, UR11, R5 ;  /* 0x0000000b06067c23 */ /* 0x002fc60008000005 */
[----:B------:R-:W0:Y:S01]  /*0990*/  LDS R0, [R4+0x240] ;  /* 0x0002400004007984 */ /* 0x000e220000000800 */
[----:B------:R-:W1:Y:S01]  /*09a0*/  LDCU.128 UR8, c[0x3][0x40] ;  /* 0x00c00800ff0877ac */ /* 0x000e620008000c00 */
[----:B------:R-:W-:Y:S02]  /*09b0*/  FFMA R7, R7, UR12, R6 ;  /* 0x0000000c07077c23 */ /* 0x000fe40008000006 */
[----:B------:R-:W0:Y:S02]  /*09c0*/  LDS R5, [R4+0x244] ;  /* 0x0002440004057984 */ /* 0x000e240000000800 */
[----:B---3--:R-:W-:Y:S02]  /*09d0*/  FFMA R8, R8, UR13, R7 ;  /* 0x0000000d08087c23 */ /* 0x008fe40008000007 */
[----:B------:R3:W3:Y:S02]  /*09e0*/  LDS R7, [R4+0x24c] ;  /* 0x00024c0004077984 */ /* 0x0006e40000000800 */
[----:B----4-:R-:W-:-:S04]  /*09f0*/  FFMA R9, R9, UR14, R8 ;  /* 0x0000000e09097c23 */ /* 0x010fc80008000008 */
[----:B------:R-:W-:Y:S01]  /*0a00*/  FFMA R10, R10, UR15, R9 ;  /* 0x0000000f0a0a7c23 */ /* 0x000fe20008000009 */
[----:B------:R-:W0:Y:S03]  /*0a10*/  LDCU.128 UR12, c[0x3][0x50] ;  /* 0x00c00a00ff0c77ac */ /* 0x000e260008000c00 */
[----:B-1----:R-:W-:-:S04]  /*0a20*/  FFMA R11, R11, UR8, R10 ;  /* 0x000000080b0b7c23 */ /* 0x002fc8000800000a */
[----:B------:R-:W-:Y:S01]  /*0a30*/  FFMA R11, R12, UR9, R11 ;  /* 0x000000090c0b7c23 */ /* 0x000fe2000800000b */
[----:B------:R-:W3:Y:S03]  /*0a40*/  LDCU.64 UR8, c[0x0][0x388] ;  /* 0x00007100ff0877ac */ /* 0x000ee60008000a00 */
[----:B--2---:R-:W-:-:S04]  /*0a50*/  FFMA R11, R16, UR10, R11 ;  /* 0x0000000a100b7c23 */ /* 0x004fc8000800000b */
[----:B------:R-:W-:-:S04]  /*0a60*/  FFMA R11, R14, UR11, R11 ;  /* 0x0000000b0e0b7c23 */ /* 0x000fc8000800000b */
[----:B0-----:R-:W-:Y:S01]  /*0a70*/  FFMA R0, R0, UR12, R11 ;  /* 0x0000000c00007c23 */ /* 0x001fe2000800000b */
[----:B---3--:R-:W-:-:S03]  /*0a80*/  IADD3 R4, P0, PT, R3, UR8, RZ ;  /* 0x0000000803047c10 */ /* 0x008fc6000ff1e0ff */
[----:B------:R-:W-:Y:S01]  /*0a90*/  FFMA R0, R5, UR13, R0 ;  /* 0x0000000d05007c23 */ /* 0x000fe20008000000 */
[----:B------:R-:W-:-:S03]  /*0aa0*/  IADD3.X R5, PT, PT, R2, UR9, RZ, P0, !PT ;  /* 0x0000000902057c10 */ /* 0x000fc600087fe4ff */
[----:B------:R-:W-:-:S04]  /*0ab0*/  FFMA R0, R13, UR14, R0 ;  /* 0x0000000e0d007c23 */ /* 0x000fc80008000000 */
[----:B------:R-:W-:-:S04]  /*0ac0*/  FFMA R0, R7, UR15, R0 ;  /* 0x0000000f07007c23 */ /* 0x000fc80008000000 */
[----:B------:R-:W-:-:S04]  /*0ad0*/  FFMA R0, R15, UR6, R0 ;  /* 0x000000060f007c23 */ /* 0x000fc80008000000 */
[----:B------:R-:W0:Y:S02]  /*0ae0*/  F2I.U32.TRUNC.NTZ R7, R0 ;  /* 0x0000000000077305 */ /* 0x000e24000020f000 */
[----:B0-----:R-:W-:Y:S01]  /*0af0*/  STG.E.U8 desc[UR4][R4.64], R7 ;  /* 0x0000000704007986 */ /* 0x001fe2000c101104 */
[----:B------:R-:W-:Y:S05]  /*0b00*/  EXIT ;  /* 0x000000000000794d */ /* 0x000fea0003800000 */
.L_x_21:
        /* <DEDUP_REMOVED lines=15> */
.L_x_25:


//--------------------- .nv.shared.reserved.0     --------------------------
	.section	.nv.shared.reserved.0,"aw",@nobits
	.weak		__nv_reservedSMEM_offset_0_alias
	.size		__nv_reservedSMEM_offset_0_alias, 0, 64
	.other		__nv_reservedSMEM_offset_0_alias,@"STO_CUDA_RESERVED_SHARED STV_DEFAULT"
__nv_reservedSMEM_offset_0_alias:
	.zero		0
	.zero		64


//--------------------- .nv.shared._Z17shared_box_filterPKhPhiii --------------------------
	.section	.nv.shared._Z17shared_box_filterPKhPhiii,"aw",@nobits
	.sectionflags	@""
	.align	4
.nv.shared._Z17shared_box_filterPKhPhiii:
	.zero		6208


//--------------------- .nv.constant0._Z17recombineChannelsPKhS0_S0_P6uchar4ii --------------------------
	.section	.nv.constant0._Z17recombineChannelsPKhS0_S0_P6uchar4ii,"a",@progbits
	.sectionflags	@""
	.align	4
.nv.constant0._Z17recombineChannelsPKhS0_S0_P6uchar4ii:
	.zero		936


//--------------------- .nv.constant0._Z16separateChannelsPK6uchar4iiPhS2_S2_ --------------------------
	.section	.nv.constant0._Z16separateChannelsPK6uchar4iiPhS2_S2_,"a",@progbits
	.sectionflags	@""
	.align	4
.nv.constant0._Z16separateChannelsPK6uchar4iiPhS2_S2_:
	.zero		936


//--------------------- .nv.constant0._Z10box_filterPKhPhiii --------------------------
	.section	.nv.constant0._Z10box_filterPKhPhiii,"a",@progbits
	.sectionflags	@""
	.align	4
.nv.constant0._Z10box_filterPKhPhiii:
	.zero		924


//--------------------- .nv.constant0._Z17shared_box_filterPKhPhiii --------------------------
	.section	.nv.constant0._Z17shared_box_filterPKhPhiii,"a",@progbits
	.sectionflags	@""
	.align	4
.nv.constant0._Z17shared_box_filterPKhPhiii:
	.zero		924


//--------------------- SYMBOLS --------------------------

	.type		.nv.reservedSmem.offset0,@object
	.size		.nv.reservedSmem.offset0,0x4
	.type		.nv.reservedSmem.cap,@object
	.size		.nv.reservedSmem.cap,0x4
